//
// Generated by NVIDIA NVVM Compiler
//
// Compiler Build ID: CL-36424714
// Cuda compilation tools, release 13.0, V13.0.88
// Based on NVVM 20.0.0
//

.version 9.0
.target sm_100
.address_size 64

	// .globl	_Z24eigenDecompositionKernelPKfPfS1_i
.global .align 4 .b8 __cudart_i2opi_f[24] = {65, 144, 67, 60, 153, 149, 98, 219, 192, 221, 52, 245, 209, 87, 39, 252, 41, 21, 68, 78, 110, 131, 249, 162};

.visible .entry _Z24eigenDecompositionKernelPKfPfS1_i(
	.param .u64 .ptr .align 1 _Z24eigenDecompositionKernelPKfPfS1_i_param_0,
	.param .u64 .ptr .align 1 _Z24eigenDecompositionKernelPKfPfS1_i_param_1,
	.param .u64 .ptr .align 1 _Z24eigenDecompositionKernelPKfPfS1_i_param_2,
	.param .u32 _Z24eigenDecompositionKernelPKfPfS1_i_param_3
)
{
	.local .align 4 .b8 	__local_depot0[100];
	.reg .b64 	%SP;
	.reg .b64 	%SPL;
	.reg .pred 	%p<39>;
	.reg .b32 	%r<104>;
	.reg .b32 	%f<204>;
	.reg .b64 	%rd<80>;
	.reg .b64 	%fd<5>;

	mov.u64 	%SPL, __local_depot0;
	ld.param.u64 	%rd20, [_Z24eigenDecompositionKernelPKfPfS1_i_param_0];
	ld.param.u32 	%r33, [_Z24eigenDecompositionKernelPKfPfS1_i_param_3];
	add.u64 	%rd1, %SPL, 0;
	add.u64 	%rd2, %SPL, 0;
	add.u64 	%rd3, %SPL, 28;
	add.u64 	%rd4, %SPL, 64;
	mov.u32 	%r34, %ctaid.x;
	mov.u32 	%r35, %ntid.x;
	mov.u32 	%r36, %tid.x;
	mad.lo.s32 	%r1, %r34, %r35, %r36;
	setp.ge.s32 	%p2, %r1, %r33;
	@%p2 bra 	$L__BB0_33;
	cvta.to.global.u64 	%rd27, %rd20;
	mul.lo.s32 	%r2, %r1, 9;
	mul.wide.s32 	%rd28, %r2, 4;
	add.s64 	%rd29, %rd27, %rd28;
	ld.global.f32 	%f46, [%rd29];
	ld.global.f32 	%f47, [%rd29+4];
	ld.global.f32 	%f48, [%rd29+8];
	ld.global.f32 	%f49, [%rd29+12];
	ld.global.f32 	%f50, [%rd29+16];
	ld.global.f32 	%f51, [%rd29+20];
	ld.global.f32 	%f52, [%rd29+24];
	ld.global.f32 	%f53, [%rd29+28];
	ld.global.f32 	%f54, [%rd29+32];
	mov.b32 	%r38, 1065353216;
	st.local.u32 	[%rd3], %r38;
	mov.b32 	%r95, 0;
	st.local.u32 	[%rd3+4], %r95;
	st.local.u32 	[%rd3+8], %r95;
	st.local.u32 	[%rd3+12], %r95;
	st.local.u32 	[%rd3+16], %r38;
	st.local.u32 	[%rd3+20], %r95;
	st.local.u32 	[%rd3+24], %r95;
	st.local.u32 	[%rd3+28], %r95;
	st.local.u32 	[%rd3+32], %r38;
	st.local.f32 	[%rd4], %f46;
	st.local.f32 	[%rd4+4], %f47;
	st.local.f32 	[%rd4+8], %f48;
	st.local.f32 	[%rd4+12], %f49;
	st.local.f32 	[%rd4+16], %f50;
	st.local.f32 	[%rd4+20], %f51;
	st.local.f32 	[%rd4+24], %f52;
	st.local.f32 	[%rd4+28], %f53;
	st.local.f32 	[%rd4+32], %f54;
$L__BB0_2:
	ld.local.f32 	%f55, [%rd4+4];
	abs.f32 	%f1, %f55;
	ld.local.f32 	%f56, [%rd4+8];
	abs.f32 	%f2, %f56;
	setp.gt.f32 	%p3, %f2, %f1;
	selp.f32 	%f3, %f2, %f1, %p3;
	ld.local.f32 	%f57, [%rd4+20];
	abs.f32 	%f4, %f57;
	setp.gt.f32 	%p4, %f4, %f3;
	or.pred  	%p1, %p3, %p4;
	selp.b32 	%r4, 2, 1, %p1;
	selp.f32 	%f58, %f4, %f3, %p4;
	setp.lt.f32 	%p5, %f58, 0f358637BD;
	@%p5 bra 	$L__BB0_26;
	selp.b32 	%r5, 3, 0, %p4;
	add.s32 	%r39, %r4, %r5;
	mul.wide.u32 	%rd30, %r39, 4;
	add.s64 	%rd5, %rd4, %rd30;
	ld.local.f32 	%f5, [%rd5];
	add.f32 	%f59, %f5, %f5;
	shl.b32 	%r40, %r4, 2;
	mul.wide.u32 	%rd31, %r40, 4;
	add.s64 	%rd6, %rd4, %rd31;
	ld.local.f32 	%f6, [%rd6];
	selp.b64 	%rd32, 16, 0, %p4;
	add.s64 	%rd7, %rd4, %rd32;
	ld.local.f32 	%f7, [%rd7];
	sub.f32 	%f60, %f6, %f7;
	abs.f32 	%f61, %f60;
	abs.f32 	%f62, %f59;
	setp.gt.f32 	%p7, %f62, %f61;
	selp.f32 	%f63, %f62, %f61, %p7;
	selp.f32 	%f64, %f61, %f62, %p7;
	div.rn.f32 	%f65, %f64, %f63;
	mul.f32 	%f66, %f65, %f65;
	fma.rn.f32 	%f67, %f66, 0f3B33710B, 0fBC807748;
	fma.rn.f32 	%f68, %f67, %f66, 0f3D2CDAB2;
	fma.rn.f32 	%f69, %f68, %f66, 0fBD992D10;
	fma.rn.f32 	%f70, %f69, %f66, 0f3DD9EA6C;
	fma.rn.f32 	%f71, %f70, %f66, 0fBE117CB1;
	fma.rn.f32 	%f72, %f71, %f66, 0f3E4CBCE0;
	fma.rn.f32 	%f73, %f72, %f66, 0fBEAAAA7D;
	mul.f32 	%f74, %f66, %f73;
	fma.rn.f32 	%f75, %f74, %f65, %f65;
	neg.f32 	%f76, %f75;
	fma.rn.f32 	%f77, 0f3F6EE581, 0f3FD774EB, %f76;
	selp.f32 	%f78, %f77, %f75, %p7;
	selp.f32 	%f79, 0f3F6EE581, 0f3FEEE581, %p7;
	selp.f32 	%f80, %f75, %f76, %p7;
	mov.b32 	%r41, %f60;
	fma.rn.f32 	%f81, %f79, 0f3FD774EB, %f80;
	setp.lt.s32 	%p8, %r41, 0;
	selp.f32 	%f82, %f81, %f78, %p8;
	add.f32 	%f83, %f62, %f61;
	setp.eq.f32 	%p9, %f63, 0f00000000;
	selp.f32 	%f84, 0f40490FDB, 0f00000000, %p8;
	setp.eq.f32 	%p10, %f61, %f62;
	selp.f32 	%f85, 0f4016CBE4, 0f3F490FDB, %p8;
	selp.f32 	%f86, %f85, %f82, %p10;
	selp.f32 	%f87, %f84, %f86, %p9;
	abs.f32 	%f88, %f83;
	setp.nan.f32 	%p11, %f88, %f88;
	copysign.f32 	%f89, %f59, %f87;
	selp.f32 	%f90, %f83, %f89, %p11;
	mul.f32 	%f8, %f90, 0f3F000000;
	mul.f32 	%f91, %f8, 0f3F22F983;
	cvt.rni.s32.f32 	%r103, %f91;
	cvt.rn.f32.s32 	%f92, %r103;
	fma.rn.f32 	%f93, %f92, 0fBFC90FDA, %f8;
	fma.rn.f32 	%f94, %f92, 0fB3A22168, %f93;
	fma.rn.f32 	%f188, %f92, 0fA7C234C5, %f94;
	abs.f32 	%f10, %f8;
	setp.ltu.f32 	%p12, %f10, 0f47CE4780;
	mov.u32 	%r99, %r103;
	mov.f32 	%f187, %f188;
	@%p12 bra 	$L__BB0_11;
	setp.neu.f32 	%p13, %f10, 0f7F800000;
	@%p13 bra 	$L__BB0_6;
	mov.f32 	%f97, 0f00000000;
	mul.rn.f32 	%f187, %f8, %f97;
	mov.b32 	%r99, 0;
	bra.uni 	$L__BB0_11;
$L__BB0_6:
	mov.b32 	%r7, %f8;
	mov.b64 	%rd78, 0;
	mov.b32 	%r96, 0;
	mov.u64 	%rd76, __cudart_i2opi_f;
	mov.u64 	%rd77, %rd2;
$L__BB0_7:
	.pragma "nounroll";
	ld.global.nc.u32 	%r43, [%rd76];
	shl.b32 	%r44, %r7, 8;
	or.b32  	%r45, %r44, -2147483648;
	mad.wide.u32 	%rd35, %r43, %r45, %rd78;
	shr.u64 	%rd78, %rd35, 32;
	st.local.u32 	[%rd77], %rd35;
	add.s32 	%r96, %r96, 1;
	add.s64 	%rd77, %rd77, 4;
	add.s64 	%rd76, %rd76, 4;
	setp.ne.s32 	%p14, %r96, 6;
	@%p14 bra 	$L__BB0_7;
	shr.u32 	%r46, %r7, 23;
	st.local.u32 	[%rd2+24], %rd78;
	and.b32  	%r10, %r46, 31;
	and.b32  	%r47, %r46, 224;
	add.s32 	%r48, %r47, -128;
	shr.u32 	%r49, %r48, 5;
	mul.wide.u32 	%rd36, %r49, 4;
	sub.s64 	%rd14, %rd2, %rd36;
	ld.local.u32 	%r97, [%rd14+24];
	ld.local.u32 	%r98, [%rd14+20];
	setp.eq.s32 	%p15, %r10, 0;
	@%p15 bra 	$L__BB0_10;
	shf.l.wrap.b32 	%r97, %r98, %r97, %r10;
	ld.local.u32 	%r50, [%rd14+16];
	shf.l.wrap.b32 	%r98, %r50, %r98, %r10;
$L__BB0_10:
	shr.u32 	%r51, %r97, 30;
	shf.l.wrap.b32 	%r52, %r98, %r97, 2;
	shl.b32 	%r53, %r98, 2;
	shr.u32 	%r54, %r52, 31;
	add.s32 	%r55, %r54, %r51;
	neg.s32 	%r56, %r55;
	setp.lt.s32 	%p16, %r7, 0;
	selp.b32 	%r99, %r56, %r55, %p16;
	xor.b32  	%r57, %r52, %r7;
	shr.s32 	%r58, %r52, 31;
	xor.b32  	%r59, %r58, %r52;
	xor.b32  	%r60, %r58, %r53;
	cvt.u64.u32 	%rd37, %r59;
	shl.b64 	%rd38, %rd37, 32;
	cvt.u64.u32 	%rd39, %r60;
	or.b64  	%rd40, %rd38, %rd39;
	cvt.rn.f64.s64 	%fd1, %rd40;
	mul.f64 	%fd2, %fd1, 0d3BF921FB54442D19;
	cvt.rn.f32.f64 	%f95, %fd2;
	neg.f32 	%f96, %f95;
	setp.lt.s32 	%p17, %r57, 0;
	selp.f32 	%f187, %f96, %f95, %p17;
$L__BB0_11:
	add.s32 	%r62, %r99, 1;
	mul.rn.f32 	%f98, %f187, %f187;
	and.b32  	%r63, %r99, 1;
	setp.eq.b32 	%p19, %r63, 1;
	selp.f32 	%f99, %f187, 0f3F800000, %p19;
	fma.rn.f32 	%f100, %f98, %f99, 0f00000000;
	fma.rn.f32 	%f101, %f98, 0f37CBAC00, 0fBAB607ED;
	selp.f32 	%f102, 0fB94D4153, %f101, %p19;
	selp.f32 	%f103, 0f3C0885E4, 0f3D2AAABB, %p19;
	fma.rn.f32 	%f104, %f102, %f98, %f103;
	selp.f32 	%f105, 0fBE2AAAA8, 0fBEFFFFFF, %p19;
	fma.rn.f32 	%f106, %f104, %f98, %f105;
	fma.rn.f32 	%f107, %f106, %f100, %f99;
	and.b32  	%r64, %r62, 2;
	setp.eq.s32 	%p20, %r64, 0;
	mov.f32 	%f108, 0f00000000;
	sub.f32 	%f109, %f108, %f107;
	selp.f32 	%f14, %f107, %f109, %p20;
	@%p12 bra 	$L__BB0_19;
	setp.neu.f32 	%p21, %f10, 0f7F800000;
	@%p21 bra 	$L__BB0_14;
	mov.f32 	%f112, 0f00000000;
	mul.rn.f32 	%f188, %f8, %f112;
	mov.b32 	%r103, 0;
	bra.uni 	$L__BB0_19;
$L__BB0_14:
	mov.b32 	%r19, %f8;
	mov.b64 	%rd79, 0;
	mov.b32 	%r100, 0;
$L__BB0_15:
	.pragma "nounroll";
	mul.wide.u32 	%rd42, %r100, 4;
	mov.u64 	%rd43, __cudart_i2opi_f;
	add.s64 	%rd44, %rd43, %rd42;
	ld.global.nc.u32 	%r66, [%rd44];
	shl.b32 	%r67, %r19, 8;
	or.b32  	%r68, %r67, -2147483648;
	mad.wide.u32 	%rd45, %r66, %r68, %rd79;
	shr.u64 	%rd79, %rd45, 32;
	add.s64 	%rd46, %rd1, %rd42;
	st.local.u32 	[%rd46], %rd45;
	add.s32 	%r100, %r100, 1;
	setp.ne.s32 	%p22, %r100, 6;
	@%p22 bra 	$L__BB0_15;
	shr.u32 	%r69, %r19, 23;
	st.local.u32 	[%rd1+24], %rd79;
	and.b32  	%r22, %r69, 31;
	and.b32  	%r70, %r69, 224;
	add.s32 	%r71, %r70, -128;
	shr.u32 	%r72, %r71, 5;
	mul.wide.u32 	%rd47, %r72, 4;
	sub.s64 	%rd17, %rd1, %rd47;
	ld.local.u32 	%r101, [%rd17+24];
	ld.local.u32 	%r102, [%rd17+20];
	setp.eq.s32 	%p23, %r22, 0;
	@%p23 bra 	$L__BB0_18;
	shf.l.wrap.b32 	%r101, %r102, %r101, %r22;
	ld.local.u32 	%r73, [%rd17+16];
	shf.l.wrap.b32 	%r102, %r73, %r102, %r22;
$L__BB0_18:
	shr.u32 	%r74, %r101, 30;
	shf.l.wrap.b32 	%r75, %r102, %r101, 2;
	shl.b32 	%r76, %r102, 2;
	shr.u32 	%r77, %r75, 31;
	add.s32 	%r78, %r77, %r74;
	neg.s32 	%r79, %r78;
	setp.lt.s32 	%p24, %r19, 0;
	selp.b32 	%r103, %r79, %r78, %p24;
	xor.b32  	%r80, %r75, %r19;
	shr.s32 	%r81, %r75, 31;
	xor.b32  	%r82, %r81, %r75;
	xor.b32  	%r83, %r81, %r76;
	cvt.u64.u32 	%rd48, %r82;
	shl.b64 	%rd49, %rd48, 32;
	cvt.u64.u32 	%rd50, %r83;
	or.b64  	%rd51, %rd49, %rd50;
	cvt.rn.f64.s64 	%fd3, %rd51;
	mul.f64 	%fd4, %fd3, 0d3BF921FB54442D19;
	cvt.rn.f32.f64 	%f110, %fd4;
	neg.f32 	%f111, %f110;
	setp.lt.s32 	%p25, %r80, 0;
	selp.f32 	%f188, %f111, %f110, %p25;
$L__BB0_19:
	selp.u32 	%r85, 1, 0, %p1;
	mov.b32 	%r86, 3;
	shl.b32 	%r87, %r86, %r85;
	setp.leu.f32 	%p26, %f4, %f3;
	mul.rn.f32 	%f113, %f188, %f188;
	and.b32  	%r88, %r103, 1;
	setp.eq.b32 	%p28, %r88, 1;
	selp.f32 	%f114, 0f3F800000, %f188, %p28;
	fma.rn.f32 	%f115, %f113, %f114, 0f00000000;
	fma.rn.f32 	%f116, %f113, 0f37CBAC00, 0fBAB607ED;
	selp.f32 	%f117, %f116, 0fB94D4153, %p28;
	selp.f32 	%f118, 0f3D2AAABB, 0f3C0885E4, %p28;
	fma.rn.f32 	%f119, %f117, %f113, %f118;
	selp.f32 	%f120, 0fBEFFFFFF, 0fBE2AAAA8, %p28;
	fma.rn.f32 	%f121, %f119, %f113, %f120;
	fma.rn.f32 	%f122, %f121, %f115, %f114;
	and.b32  	%r89, %r103, 2;
	setp.eq.s32 	%p29, %r89, 0;
	mov.f32 	%f123, 0f00000000;
	sub.f32 	%f124, %f123, %f122;
	selp.f32 	%f18, %f122, %f124, %p29;
	mul.f32 	%f125, %f14, %f14;
	mul.f32 	%f126, %f18, %f18;
	mul.f32 	%f127, %f6, %f126;
	fma.rn.f32 	%f128, %f125, %f7, %f127;
	add.f32 	%f129, %f14, %f14;
	mul.f32 	%f130, %f129, %f18;
	mul.f32 	%f131, %f5, %f130;
	sub.f32 	%f132, %f128, %f131;
	st.local.f32 	[%rd7], %f132;
	mul.f32 	%f133, %f7, %f126;
	fma.rn.f32 	%f134, %f125, %f6, %f133;
	add.f32 	%f135, %f131, %f134;
	st.local.f32 	[%rd6], %f135;
	mov.b32 	%r90, 0;
	st.local.u32 	[%rd5], %r90;
	selp.u32 	%r91, 1, 0, %p4;
	add.s32 	%r92, %r87, %r91;
	mul.wide.u32 	%rd52, %r92, 4;
	add.s64 	%rd53, %rd4, %rd52;
	st.local.u32 	[%rd53], %r90;
	mul.wide.u32 	%rd54, %r87, 4;
	add.s64 	%rd18, %rd4, %rd54;
	@%p26 bra 	$L__BB0_21;
	ld.local.f32 	%f136, [%rd4+4];
	ld.local.f32 	%f137, [%rd4+8];
	mul.f32 	%f138, %f14, %f136;
	mul.f32 	%f139, %f18, %f137;
	sub.f32 	%f140, %f138, %f139;
	st.local.f32 	[%rd4+4], %f140;
	st.local.f32 	[%rd4+12], %f140;
	mul.f32 	%f141, %f14, %f137;
	fma.rn.f32 	%f142, %f18, %f136, %f141;
	st.local.f32 	[%rd4+8], %f142;
	st.local.f32 	[%rd18], %f142;
$L__BB0_21:
	selp.b32 	%r31, 2, 1, %p1;
	setp.gt.f32 	%p30, %f4, %f3;
	setp.leu.f32 	%p31, %f2, %f1;
	mul.wide.u32 	%rd55, %r5, 4;
	add.s64 	%rd19, %rd4, %rd55;
	or.pred  	%p32, %p31, %p30;
	@%p32 bra 	$L__BB0_23;
	selp.b64 	%rd56, 16, 12, %p30;
	add.s64 	%rd57, %rd4, %rd56;
	ld.local.f32 	%f143, [%rd57];
	mul.wide.u32 	%rd58, %r31, 4;
	add.s64 	%rd59, %rd4, %rd58;
	ld.local.f32 	%f144, [%rd59+12];
	mul.f32 	%f145, %f14, %f143;
	mul.f32 	%f146, %f18, %f144;
	sub.f32 	%f147, %f145, %f146;
	st.local.f32 	[%rd57], %f147;
	st.local.f32 	[%rd19+4], %f147;
	mul.f32 	%f148, %f14, %f144;
	fma.rn.f32 	%f149, %f18, %f143, %f148;
	st.local.f32 	[%rd59+12], %f149;
	st.local.f32 	[%rd18+4], %f149;
$L__BB0_23:
	@%p1 bra 	$L__BB0_25;
	ld.local.f32 	%f150, [%rd4+24];
	ld.local.f32 	%f151, [%rd4+28];
	mul.f32 	%f152, %f14, %f150;
	mul.f32 	%f153, %f18, %f151;
	sub.f32 	%f154, %f152, %f153;
	st.local.f32 	[%rd4+24], %f154;
	st.local.f32 	[%rd19+8], %f154;
	mul.f32 	%f155, %f14, %f151;
	fma.rn.f32 	%f156, %f18, %f150, %f155;
	st.local.f32 	[%rd4+28], %f156;
	st.local.f32 	[%rd18+8], %f156;
$L__BB0_25:
	setp.gt.f32 	%p34, %f4, %f3;
	selp.u32 	%r93, 1, 0, %p34;
	mul.wide.u32 	%rd60, %r93, 4;
	add.s64 	%rd61, %rd3, %rd60;
	ld.local.f32 	%f157, [%rd61];
	mul.wide.u32 	%rd62, %r31, 4;
	add.s64 	%rd63, %rd3, %rd62;
	ld.local.f32 	%f158, [%rd63];
	mul.f32 	%f159, %f14, %f157;
	mul.f32 	%f160, %f18, %f158;
	sub.f32 	%f161, %f159, %f160;
	st.local.f32 	[%rd61], %f161;
	mul.f32 	%f162, %f14, %f158;
	fma.rn.f32 	%f163, %f18, %f157, %f162;
	st.local.f32 	[%rd63], %f163;
	selp.b64 	%rd64, 16, 12, %p34;
	add.s64 	%rd65, %rd3, %rd64;
	ld.local.f32 	%f164, [%rd65];
	ld.local.f32 	%f165, [%rd63+12];
	mul.f32 	%f166, %f14, %f164;
	mul.f32 	%f167, %f18, %f165;
	sub.f32 	%f168, %f166, %f167;
	st.local.f32 	[%rd65], %f168;
	mul.f32 	%f169, %f14, %f165;
	fma.rn.f32 	%f170, %f18, %f164, %f169;
	st.local.f32 	[%rd63+12], %f170;
	selp.b64 	%rd66, 28, 24, %p34;
	add.s64 	%rd67, %rd3, %rd66;
	ld.local.f32 	%f171, [%rd67];
	ld.local.f32 	%f172, [%rd63+24];
	mul.f32 	%f173, %f14, %f171;
	mul.f32 	%f174, %f18, %f172;
	sub.f32 	%f175, %f173, %f174;
	st.local.f32 	[%rd67], %f175;
	mul.f32 	%f176, %f14, %f172;
	fma.rn.f32 	%f177, %f18, %f171, %f176;
	st.local.f32 	[%rd63+24], %f177;
	add.s32 	%r95, %r95, 1;
	setp.ne.s32 	%p35, %r95, 50;
	@%p35 bra 	$L__BB0_2;
$L__BB0_26:
	ld.local.f32 	%f19, [%rd4];
	ld.local.f32 	%f190, [%rd4+16];
	ld.local.f32 	%f203, [%rd4+32];
	setp.geu.f32 	%p36, %f19, %f190;
	mov.f32 	%f189, %f19;
	@%p36 bra 	$L__BB0_28;
	ld.local.f32 	%f178, [%rd3];
	ld.local.f32 	%f179, [%rd3+4];
	st.local.f32 	[%rd3], %f179;
	st.local.f32 	[%rd3+4], %f178;
	ld.local.f32 	%f180, [%rd3+12];
	ld.local.f32 	%f181, [%rd3+16];
	st.local.f32 	[%rd3+12], %f181;
	st.local.f32 	[%rd3+16], %f180;
	ld.local.f32 	%f182, [%rd3+24];
	ld.local.f32 	%f183, [%rd3+28];
	st.local.f32 	[%rd3+24], %f183;
	st.local.f32 	[%rd3+28], %f182;
	mov.f32 	%f189, %f190;
	mov.f32 	%f190, %f19;
$L__BB0_28:
	setp.geu.f32 	%p37, %f189, %f203;
	ld.local.f32 	%f193, [%rd3+8];
	ld.local.f32 	%f192, [%rd3+20];
	ld.local.f32 	%f191, [%rd3+32];
	mov.f32 	%f194, %f189;
	@%p37 bra 	$L__BB0_30;
	ld.local.f32 	%f27, [%rd3];
	st.local.f32 	[%rd3], %f193;
	ld.local.f32 	%f28, [%rd3+12];
	st.local.f32 	[%rd3+12], %f192;
	ld.local.f32 	%f29, [%rd3+24];
	st.local.f32 	[%rd3+24], %f191;
	mov.f32 	%f191, %f29;
	mov.f32 	%f192, %f28;
	mov.f32 	%f193, %f27;
	mov.f32 	%f194, %f203;
	mov.f32 	%f203, %f189;
$L__BB0_30:
	setp.geu.f32 	%p38, %f190, %f203;
	ld.local.f32 	%f201, [%rd3+4];
	ld.local.f32 	%f199, [%rd3+16];
	ld.local.f32 	%f197, [%rd3+28];
	mov.f32 	%f196, %f191;
	mov.f32 	%f198, %f192;
	mov.f32 	%f200, %f193;
	mov.f32 	%f202, %f190;
	@%p38 bra 	$L__BB0_32;
	mov.f32 	%f196, %f197;
	mov.f32 	%f197, %f191;
	mov.f32 	%f198, %f199;
	mov.f32 	%f199, %f192;
	mov.f32 	%f200, %f201;
	mov.f32 	%f201, %f193;
	mov.f32 	%f202, %f203;
	mov.f32 	%f203, %f190;
$L__BB0_32:
	ld.param.u64 	%rd75, [_Z24eigenDecompositionKernelPKfPfS1_i_param_2];
	ld.param.u64 	%rd74, [_Z24eigenDecompositionKernelPKfPfS1_i_param_1];
	ld.local.f32 	%f184, [%rd3];
	ld.local.f32 	%f185, [%rd3+12];
	ld.local.f32 	%f186, [%rd3+24];
	mul.lo.s32 	%r94, %r1, 3;
	cvta.to.global.u64 	%rd68, %rd74;
	mul.wide.s32 	%rd69, %r94, 4;
	add.s64 	%rd70, %rd68, %rd69;
	st.global.f32 	[%rd70], %f194;
	st.global.f32 	[%rd70+4], %f202;
	st.global.f32 	[%rd70+8], %f203;
	cvta.to.global.u64 	%rd71, %rd75;
	mul.wide.s32 	%rd72, %r2, 4;
	add.s64 	%rd73, %rd71, %rd72;
	st.global.f32 	[%rd73], %f184;
	st.global.f32 	[%rd73+4], %f201;
	st.global.f32 	[%rd73+8], %f200;
	st.global.f32 	[%rd73+12], %f185;
	st.global.f32 	[%rd73+16], %f199;
	st.global.f32 	[%rd73+20], %f198;
	st.global.f32 	[%rd73+24], %f186;
	st.global.f32 	[%rd73+28], %f197;
	st.global.f32 	[%rd73+32], %f196;
$L__BB0_33:
	ret;

}


// ===== COMPILED SASS (sm_100) =====

	.target	sm_100

	.elftype	@"ET_EXEC"


//--------------------- .note.nv.tkinfo           --------------------------
	.section	.note.nv.tkinfo,"",@"SHT_NOTE"
	.sectionflags	@"SHF_NOTE_NV_TKINFO"
	.tkinfo
        /*0018*/ 	.word	0x00000002
        /*0030*/ 	.string	""
        /*0030*/ 	.string	"ptxas"
        /*0030*/ 	.string	"Cuda compilation tools, release 13.0, V13.0.88"
        /*0030*/ 	.string	"Build cuda_13.0.r13.0/compiler.36424714_0"
        /*0030*/ 	.string	"-arch sm_100 -m 64 "



//--------------------- .note.nv.cuinfo           --------------------------
	.section	.note.nv.cuinfo,"",@"SHT_NOTE"
	.sectionflags	@"SHF_NOTE_NV_CUINFO"
        /*0018*/ 	.short	0x0002
        /*001a*/ 	.short	0x0064
        /*001c*/ 	.short	0x0082
	.zero		2


//--------------------- .nv.info                  --------------------------
	.section	.nv.info,"",@"SHT_CUDA_INFO"
	.align	4


	//----- nvinfo : EIATTR_REGCOUNT
	.align		4
        /*0000*/ 	.byte	0x04, 0x2f
        /*0002*/ 	.short	(.L_2 - .L_1)
	.align		4
.L_1:
        /*0004*/ 	.word	index@(_Z24eigenDecompositionKernelPKfPfS1_i)
        /*0008*/ 	.word	0x0000001f


	//----- nvinfo : EIATTR_FRAME_SIZE
	.align		4
.L_2:
        /*000c*/ 	.byte	0x04, 0x11
        /*000e*/ 	.short	(.L_4 - .L_3)
	.align		4
.L_3:
        /*0010*/ 	.word	index@($__internal_0_$__cuda_sm3x_div_rn_noftz_f32_slowpath)
        /*0014*/ 	.word	0x00000068


	//----- nvinfo : EIATTR_FRAME_SIZE
	.align		4
.L_4:
        /*0018*/ 	.byte	0x04, 0x11
        /*001a*/ 	.short	(.L_6 - .L_5)
	.align		4
.L_5:
        /*001c*/ 	.word	index@(_Z24eigenDecompositionKernelPKfPfS1_i)
        /*0020*/ 	.word	0x00000068


	//----- nvinfo : EIATTR_MIN_STACK_SIZE
	.align		4
.L_6:
        /*0024*/ 	.byte	0x04, 0x12
        /*0026*/ 	.short	(.L_8 - .L_7)
	.align		4
.L_7:
        /*0028*/ 	.word	index@(_Z24eigenDecompositionKernelPKfPfS1_i)
        /*002c*/ 	.word	0x00000068
.L_8:


//--------------------- .nv.compat                --------------------------
	.section	.nv.compat,"",@"SHT_CUDA_COMPAT_INFO"
	.align	4
        /*0000*/ 	.byte	0x02, 0x09, 0x00, 0x00, 0x02, 0x02, 0x01, 0x00, 0x02, 0x05, 0x05, 0x00, 0x03, 0x07, 0x01, 0x01
        /*0010*/ 	.byte	0x02, 0x03, 0x00, 0x00, 0x02, 0x06, 0x01, 0x00, 0x04, 0x0b, 0x08, 0x00, 0x01, 0x00, 0x00, 0x00
        /*0020*/ 	.byte	0x00, 0x00, 0x00, 0x00


//--------------------- .nv.info._Z24eigenDecompositionKernelPKfPfS1_i --------------------------
	.section	.nv.info._Z24eigenDecompositionKernelPKfPfS1_i,"",@"SHT_CUDA_INFO"
	.sectionflags	@""
	.align	4


	//----- nvinfo : EIATTR_CUDA_API_VERSION
	.align		4
        /*0000*/ 	.byte	0x04, 0x37
        /*0002*/ 	.short	(.L_10 - .L_9)
.L_9:
        /*0004*/ 	.word	0x00000082


	//----- nvinfo : EIATTR_KPARAM_INFO
	.align		4
.L_10:
        /*0008*/ 	.byte	0x04, 0x17
        /*000a*/ 	.short	(.L_12 - .L_11)
.L_11:
        /*000c*/ 	.word	0x00000000
        /*0010*/ 	.short	0x0003
        /*0012*/ 	.short	0x0018
        /*0014*/ 	.byte	0x00, 0xf0, 0x11, 0x00


	//----- nvinfo : EIATTR_KPARAM_INFO
	.align		4
.L_12:
        /*0018*/ 	.byte	0x04, 0x17
        /*001a*/ 	.short	(.L_14 - .L_13)
.L_13:
        /*001c*/ 	.word	0x00000000
        /*0020*/ 	.short	0x0002
        /*0022*/ 	.short	0x0010
        /*0024*/ 	.byte	0x00, 0xf5, 0x21, 0x00


	//----- nvinfo : EIATTR_KPARAM_INFO
	.align		4
.L_14:
        /*0028*/ 	.byte	0x04, 0x17
        /*002a*/ 	.short	(.L_16 - .L_15)
.L_15:
        /*002c*/ 	.word	0x00000000
        /*0030*/ 	.short	0x0001
        /*0032*/ 	.short	0x0008
        /*0034*/ 	.byte	0x00, 0xf5, 0x21, 0x00


	//----- nvinfo : EIATTR_KPARAM_INFO
	.align		4
.L_16:
        /*0038*/ 	.byte	0x04, 0x17
        /*003a*/ 	.short	(.L_18 - .L_17)
.L_17:
        /*003c*/ 	.word	0x00000000
        /*0040*/ 	.short	0x0000
        /*0042*/ 	.short	0x0000
        /*0044*/ 	.byte	0x00, 0xf5, 0x21, 0x00


	//----- nvinfo : EIATTR_SPARSE_MMA_MASK
	.align		4
.L_18:
        /*0048*/ 	.byte	0x03, 0x50
        /*004a*/ 	.short	0x0000


	//----- nvinfo : EIATTR_MAXREG_COUNT
	.align		4
        /*004c*/ 	.byte	0x03, 0x1b
        /*004e*/ 	.short	0x00ff


	//----- nvinfo : EIATTR_MERCURY_ISA_VERSION
	.align		4
        /*0050*/ 	.byte	0x03, 0x5f
        /*0052*/ 	.short	0x0101


	//----- nvinfo : EIATTR_VRC_CTA_INIT_COUNT
	.align		4
        /*0054*/ 	.byte	0x02, 0x4a
	.zero		1
	.zero		1


	//----- nvinfo : EIATTR_EXIT_INSTR_OFFSETS
	.align		4
        /*0058*/ 	.byte	0x04, 0x1c
        /*005a*/ 	.short	(.L_20 - .L_19)


	//   ....[0]....
.L_19:
        /*005c*/ 	.word	0x00000080


	//   ....[1]....
        /*0060*/ 	.word	0x00001b50


	//----- nvinfo : EIATTR_CRS_STACK_SIZE
	.align		4
.L_20:
        /*0064*/ 	.byte	0x04, 0x1e
        /*0066*/ 	.short	(.L_22 - .L_21)
.L_21:
        /*0068*/ 	.word	0x00000000


	//----- nvinfo : EIATTR_CBANK_PARAM_SIZE
	.align		4
.L_22:
        /*006c*/ 	.byte	0x03, 0x19
        /*006e*/ 	.short	0x001c


	//----- nvinfo : EIATTR_PARAM_CBANK
	.align		4
        /*0070*/ 	.byte	0x04, 0x0a
        /*0072*/ 	.short	(.L_24 - .L_23)
	.align		4
.L_23:
        /*0074*/ 	.word	index@(.nv.constant0._Z24eigenDecompositionKernelPKfPfS1_i)
        /*0078*/ 	.short	0x0380
        /*007a*/ 	.short	0x001c


	//----- nvinfo : EIATTR_SW_WAR
	.align		4
.L_24:
        /*007c*/ 	.byte	0x04, 0x36
        /*007e*/ 	.short	(.L_26 - .L_25)
.L_25:
        /*0080*/ 	.word	0x00000008
.L_26:


//--------------------- .nv.callgraph             --------------------------
	.section	.nv.callgraph,"",@"SHT_CUDA_CALLGRAPH"
	.align	4
	.sectionentsize	8
	.align		4
        /*0000*/ 	.word	0x00000000
	.align		4
        /*0004*/ 	.word	0xffffffff
	.align		4
        /*0008*/ 	.word	0x00000000
	.align		4
        /*000c*/ 	.word	0xfffffffe
	.align		4
        /*0010*/ 	.word	0x00000000
	.align		4
        /*0014*/ 	.word	0xfffffffd
	.align		4
        /*0018*/ 	.word	0x00000000
	.align		4
        /*001c*/ 	.word	0xfffffffc


//--------------------- .nv.constant4             --------------------------
	.section	.nv.constant4,"a",@progbits
	.align	8
	.align		8
.nv.constant4:
        /*0000*/ 	.dword	__cudart_i2opi_f


//--------------------- .text._Z24eigenDecompositionKernelPKfPfS1_i --------------------------
	.section	.text._Z24eigenDecompositionKernelPKfPfS1_i,"ax",@progbits
	.align	128
        .global         _Z24eigenDecompositionKernelPKfPfS1_i
        .type           _Z24eigenDecompositionKernelPKfPfS1_i,@function
        .size           _Z24eigenDecompositionKernelPKfPfS1_i,(.L_x_25 - _Z24eigenDecompositionKernelPKfPfS1_i)
        .other          _Z24eigenDecompositionKernelPKfPfS1_i,@"STO_CUDA_ENTRY STV_DEFAULT"
_Z24eigenDecompositionKernelPKfPfS1_i:
.text._Z24eigenDecompositionKernelPKfPfS1_i:
[----:B------:R-:W0:Y:S01]  /*0000*/  LDC R1, c[0x0][0x37c] ;  /* 0x0000df00ff017b82 */ /* 0x000e220000000800 */
[----:B------:R-:W1:Y:S07]  /*0010*/  S2R R3, SR_TID.X ;  /* 0x0000000000037919 */ /* 0x000e6e0000002100 */
[----:B------:R-:W1:Y:S01]  /*0020*/  S2UR UR4, SR_CTAID.X ;  /* 0x00000000000479c3 */ /* 0x000e620000002500 */
[----:B------:R-:W2:Y:S01]  /*0030*/  LDCU UR5, c[0x0][0x398] ;  /* 0x00007300ff0577ac */ /* 0x000ea20008000800 */
[----:B0-----:R-:W-:-:S06]  /*0040*/  VIADD R1, R1, 0xffffff98 ;  /* 0xffffff9801017836 */ /* 0x001fcc0000000000 */
[----:B------:R-:W1:Y:S02]  /*0050*/  LDC R8, c[0x0][0x360] ;  /* 0x0000d800ff087b82 */ /* 0x000e640000000800 */
[----:B-1----:R-:W-:-:S05]  /*0060*/  IMAD R8, R8, UR4, R3 ;  /* 0x0000000408087c24 */ /* 0x002fca000f8e0203 */
[----:B--2---:R-:W-:-:S13]  /*0070*/  ISETP.GE.AND P0, PT, R8, UR5, PT ;  /* 0x0000000508007c0c */ /* 0x004fda000bf06270 */
[----:B------:R-:W-:Y:S05]  /*0080*/  @P0 EXIT ;  /* 0x000000000000094d */ /* 0x000fea0003800000 */
[----:B------:R-:W0:Y:S01]  /*0090*/  LDC.64 R18, c[0x0][0x380] ;  /* 0x0000e000ff127b82 */ /* 0x000e220000000a00 */
[----:B------:R-:W1:Y:S01]  /*00a0*/  LDCU.64 UR6, c[0x0][0x358] ;  /* 0x00006b00ff0677ac */ /* 0x000e620008000a00 */
[----:B------:R-:W-:-:S04]  /*00b0*/  IMAD R9, R8, 0x9, RZ ;  /* 0x0000000908097824 */ /* 0x000fc800078e02ff */
[----:B0-----:R-:W-:-:S05]  /*00c0*/  IMAD.WIDE R18, R9, 0x4, R18 ;  /* 0x0000000409127825 */ /* 0x001fca00078e0212 */
[----:B-1----:R-:W2:Y:S04]  /*00d0*/  LDG.E R2, desc[UR6][R18.64] ;  /* 0x0000000612027981 */ /* 0x002ea8000c1e1900 */
[----:B------:R-:W2:Y:S04]  /*00e0*/  LDG.E R3, desc[UR6][R18.64+0x4] ;  /* 0x0000040612037981 */ /* 0x000ea8000c1e1900 */
[----:B------:R-:W3:Y:S04]  /*00f0*/  LDG.E R6, desc[UR6][R18.64+0x8] ;  /* 0x0000080612067981 */ /* 0x000ee8000c1e1900 */
[----:B------:R-:W3:Y:S04]  /*0100*/  LDG.E R7, desc[UR6][R18.64+0xc] ;  /* 0x00000c0612077981 */ /* 0x000ee8000c1e1900 */
[----:B------:R-:W4:Y:S04]  /*0110*/  LDG.E R10, desc[UR6][R18.64+0x10] ;  /* 0x00001006120a7981 */ /* 0x000f28000c1e1900 */
[----:B------:R-:W4:Y:S04]  /*0120*/  LDG.E R11, desc[UR6][R18.64+0x14] ;  /* 0x00001406120b7981 */ /* 0x000f28000c1e1900 */
[----:B------:R-:W5:Y:S04]  /*0130*/  LDG.E R12, desc[UR6][R18.64+0x18] ;  /* 0x00001806120c7981 */ /* 0x000f68000c1e1900 */
[----:B------:R-:W5:Y:S04]  /*0140*/  LDG.E R13, desc[UR6][R18.64+0x1c] ;  /* 0x00001c06120d7981 */ /* 0x000f68000c1e1900 */
[----:B------:R-:W5:Y:S01]  /*0150*/  LDG.E R14, desc[UR6][R18.64+0x20] ;  /* 0x00002006120e7981 */ /* 0x000f62000c1e1900 */
[----:B------:R-:W-:-:S02]  /*0160*/  IMAD.MOV.U32 R17, RZ, RZ, 0x3f800000 ;  /* 0x3f800000ff117424 */ /* 0x000fc400078e00ff */
[----:B------:R-:W-:Y:S02]  /*0170*/  HFMA2 R5, -RZ, RZ, 1.875, 0 ;  /* 0x3f800000ff057431 */ /* 0x000fe400000001ff */
[----:B------:R-:W-:Y:S01]  /*0180*/  IMAD.MOV.U32 R16, RZ, RZ, RZ ;  /* 0x000000ffff107224 */ /* 0x000fe200078e00ff */
[----:B------:R-:W-:Y:S01]  /*0190*/  STL.64 [R1+0x20], RZ ;  /* 0x000020ff01007387 */ /* 0x000fe20000100a00 */
[----:B------:R-:W-:Y:S01]  /*01a0*/  IMAD.MOV.U32 R4, RZ, RZ, RZ ;  /* 0x000000ffff047224 */ /* 0x000fe200078e00ff */
[----:B------:R-:W-:Y:S01]  /*01b0*/  BSSY.RECONVERGENT B0, `(.L_x_0) ;  /* 0x0000153000007945 */ /* 0x000fe20003800200 */
[C---:B------:R-:W-:Y:S01]  /*01c0*/  VIADD R0, R1.reuse, 0x1c ;  /* 0x0000001c01007836 */ /* 0x040fe20000000000 */
[----:B------:R-:W-:Y:S04]  /*01d0*/  STL.64 [R1+0x28], R16 ;  /* 0x0000281001007387 */ /* 0x000fe80000100a00 */
[----:B------:R-:W-:Y:S04]  /*01e0*/  STL [R1+0x1c], R17 ;  /* 0x00001c1101007387 */ /* 0x000fe80000100800 */
[----:B------:R-:W-:Y:S04]  /*01f0*/  STL.64 [R1+0x30], RZ ;  /* 0x000030ff01007387 */ /* 0x000fe80000100a00 */
[----:B------:R0:W-:Y:S02]  /*0200*/  STL.64 [R1+0x38], R4 ;  /* 0x0000380401007387 */ /* 0x0001e40000100a00 */
[----:B0-----:R-:W-:Y:S01]  /*0210*/  VIADD R4, R1, 0x40 ;  /* 0x0000004001047836 */ /* 0x001fe20000000000 */
[----:B------:R-:W-:Y:S01]  /*0220*/  MOV R5, RZ ;  /* 0x000000ff00057202 */ /* 0x000fe20000000f00 */
[----:B--2---:R0:W-:Y:S04]  /*0230*/  STL.64 [R1+0x40], R2 ;  /* 0x0000400201007387 */ /* 0x0041e80000100a00 */
[----:B---3--:R0:W-:Y:S04]  /*0240*/  STL.64 [R1+0x48], R6 ;  /* 0x0000480601007387 */ /* 0x0081e80000100a00 */
[----:B----4-:R0:W-:Y:S04]  /*0250*/  STL.64 [R1+0x50], R10 ;  /* 0x0000500a01007387 */ /* 0x0101e80000100a00 */
[----:B-----5:R0:W-:Y:S04]  /*0260*/  STL.64 [R1+0x58], R12 ;  /* 0x0000580c01007387 */ /* 0x0201e80000100a00 */
[----:B------:R0:W-:Y:S02]  /*0270*/  STL [R1+0x60], R14 ;  /* 0x0000600e01007387 */ /* 0x0001e40000100800 */
.L_x_12:
[----:B0--3--:R-:W2:Y:S04]  /*0280*/  LDL R11, [R1+0x44] ;  /* 0x00004400010b7983 */ /* 0x009ea80000100800 */
[----:B------:R-:W2:Y:S04]  /*0290*/  LDL R6, [R1+0x48] ;  /* 0x0000480001067983 */ /* 0x000ea80000100800 */
[----:B------:R-:W3:Y:S01]  /*02a0*/  LDL R7, [R1+0x54] ;  /* 0x0000540001077983 */ /* 0x000ee20000100800 */
[----:B--2---:R-:W-:-:S04]  /*02b0*/  FSETP.GT.AND P0, PT, |R6|, |R11|, PT ;  /* 0x4000000b0600720b */ /* 0x004fc80003f04200 */
[----:B------:R-:W-:-:S04]  /*02c0*/  FSEL R2, |R6|, |R11|, P0 ;  /* 0x4000000b06027208 */ /* 0x000fc80000000200 */
[----:B---3--:R-:W-:-:S04]  /*02d0*/  FSETP.GT.AND P0, PT, |R7|, R2, PT ;  /* 0x000000020700720b */ /* 0x008fc80003f04200 */
[----:B------:R-:W-:-:S04]  /*02e0*/  FSEL R2, |R7|, R2, P0 ;  /* 0x0000000207027208 */ /* 0x000fc80000000200 */
[----:B------:R-:W-:-:S13]  /*02f0*/  FSETP.GEU.AND P1, PT, R2, 9.9999999747524270788e-07, PT ;  /* 0x358637bd0200780b */ /* 0x000fda0003f2e000 */
[----:B------:R-:W-:Y:S05]  /*0300*/  @!P1 BRA `(.L_x_1) ;  /* 0x0000001000f49947 */ /* 0x000fea0003800000 */
[----:B------:R-:W-:Y:S01]  /*0310*/  IMAD.MOV.U32 R2, RZ, RZ, 0x2 ;  /* 0x00000002ff027424 */ /* 0x000fe200078e00ff */
[----:B------:R-:W-:Y:S01]  /*0320*/  FSETP.GT.OR P2, PT, |R6|, |R11|, P0 ;  /* 0x4000000b0600720b */ /* 0x000fe20000744600 */
[----:B------:R-:W-:Y:S01]  /*0330*/  IMAD.MOV.U32 R15, RZ, RZ, 0x4 ;  /* 0x00000004ff0f7424 */ /* 0x000fe200078e00ff */
[----:B------:R-:W-:Y:S02]  /*0340*/  SEL R13, RZ, 0x3, !P0 ;  /* 0x00000003ff0d7807 */ /* 0x000fe40004000000 */
[----:B------:R-:W-:Y:S02]  /*0350*/  SEL R2, R2, 0x1, P2 ;  /* 0x0000000102027807 */ /* 0x000fe40001000000 */
[----:B------:R-:W-:Y:S02]  /*0360*/  SEL R15, R15, 0x8, !P2 ;  /* 0x000000080f0f7807 */ /* 0x000fe40005000000 */
[----:B------:R-:W-:Y:S01]  /*0370*/  SEL R10, RZ, 0x10, !P0 ;  /* 0x00000010ff0a7807 */ /* 0x000fe20004000000 */
[----:B------:R-:W-:-:S02]  /*0380*/  IMAD.IADD R3, R2, 0x1, R13 ;  /* 0x0000000102037824 */ /* 0x000fc400078e020d */
[--C-:B------:R-:W-:Y:S01]  /*0390*/  IMAD R15, R15, 0x4, R4.reuse ;  /* 0x000000040f0f7824 */ /* 0x100fe200078e0204 */
[----:B------:R-:W-:Y:S01]  /*03a0*/  IADD3 R10, PT, PT, R1, R10, RZ ;  /* 0x0000000a010a7210 */ /* 0x000fe20007ffe0ff */
[----:B------:R-:W-:-:S04]  /*03b0*/  IMAD R12, R3, 0x4, R4 ;  /* 0x00000004030c7824 */ /* 0x000fc800078e0204 */
[----:B------:R-:W2:Y:S04]  /*03c0*/  LDL R14, [R10+0x40] ;  /* 0x000040000a0e7983 */ /* 0x000ea80000100800 */
[----:B------:R-:W2:Y:S04]  /*03d0*/  LDL R15, [R15] ;  /* 0x000000000f0f7983 */ /* 0x000ea80000100800 */
[----:B------:R-:W3:Y:S01]  /*03e0*/  LDL R18, [R12] ;  /* 0x000000000c127983 */ /* 0x000ee20000100800 */
[----:B------:R-:W-:Y:S01]  /*03f0*/  BSSY.RECONVERGENT B1, `(.L_x_2) ;  /* 0x0000011000017945 */ /* 0x000fe20003800200 */
[----:B--2---:R-:W-:Y:S01]  /*0400*/  FADD R17, R15, -R14 ;  /* 0x8000000e0f117221 */ /* 0x004fe20000000000 */
[----:B---3--:R-:W-:-:S05]  /*0410*/  FADD R16, R18, R18 ;  /* 0x0000001212107221 */ /* 0x008fca0000000000 */
[----:B------:R-:W-:-:S04]  /*0420*/  FSETP.GT.AND P3, PT, |R16|, |R17|, PT ;  /* 0x400000111000720b */ /* 0x000fc80003f64200 */
[----:B------:R-:W-:Y:S02]  /*0430*/  FSEL R19, |R16|, |R17|, P3 ;  /* 0x4000001110137208 */ /* 0x000fe40001800200 */
[----:B------:R-:W-:Y:S02]  /*0440*/  FSEL R2, |R17|, |R16|, P3 ;  /* 0x4000001011027208 */ /* 0x000fe40001800200 */
[----:B------:R-:W0:Y:S08]  /*0450*/  MUFU.RCP R20, R19 ;  /* 0x0000001300147308 */ /* 0x000e300000001000 */
[----:B------:R-:W1:Y:S01]  /*0460*/  FCHK P0, R2, R19 ;  /* 0x0000001302007302 */ /* 0x000e620000000000 */
[----:B0-----:R-:W-:-:S04]  /*0470*/  FFMA R3, -R19, R20, 1 ;  /* 0x3f80000013037423 */ /* 0x001fc80000000114 */
[----:B------:R-:W-:-:S04]  /*0480*/  FFMA R3, R20, R3, R20 ;  /* 0x0000000314037223 */ /* 0x000fc80000000014 */
[----:B------:R-:W-:-:S04]  /*0490*/  FFMA R20, R2, R3, RZ ;  /* 0x0000000302147223 */ /* 0x000fc800000000ff */
[----:B------:R-:W-:-:S04]  /*04a0*/  FFMA R21, -R19, R20, R2 ;  /* 0x0000001413157223 */ /* 0x000fc80000000102 */
[----:B------:R-:W-:Y:S01]  /*04b0*/  FFMA R3, R3, R21, R20 ;  /* 0x0000001503037223 */ /* 0x000fe20000000014 */
[----:B-1----:R-:W-:Y:S06]  /*04c0*/  @!P0 BRA `(.L_x_3) ;  /* 0x00000000000c8947 */ /* 0x002fec0003800000 */
[----:B------:R-:W-:-:S07]  /*04d0*/  MOV R22, 0x4f0 ;  /* 0x000004f000167802 */ /* 0x000fce0000000f00 */
[----:B------:R-:W-:Y:S05]  /*04e0*/  CALL.REL.NOINC `($__internal_0_$__cuda_sm3x_div_rn_noftz_f32_slowpath) ;  /* 0x00000014009c7944 */ /* 0x000fea0003c00000 */
[----:B------:R-:W-:-:S07]  /*04f0*/  IMAD.MOV.U32 R3, RZ, RZ, R20 ;  /* 0x000000ffff037224 */ /* 0x000fce00078e0014 */
.L_x_3:
[----:B------:R-:W-:Y:S05]  /*0500*/  BSYNC.RECONVERGENT B1 ;  /* 0x0000000000017941 */ /* 0x000fea0003800200 */
.L_x_2:
[----:B------:R-:W-:Y:S02]  /*0510*/  HFMA2 R21, -RZ, RZ, 0.89990234375, 10328 ;  /* 0x3b33710bff157431 */ /* 0x000fe400000001ff */
[----:B------:R-:W-:Y:S01]  /*0520*/  FMUL R2, R3, R3 ;  /* 0x0000000303027220 */ /* 0x000fe20000400000 */
[C---:B------:R-:W-:Y:S01]  /*0530*/  ISETP.GE.AND P0, PT, R17.reuse, RZ, PT ;  /* 0x000000ff1100720c */ /* 0x040fe20003f06270 */
[----:B------:R-:W-:Y:S01]  /*0540*/  BSSY.RECONVERGENT B1, `(.L_x_4) ;  /* 0x000005b000017945 */ /* 0x000fe20003800200 */
[----:B------:R-:W-:Y:S01]  /*0550*/  FSETP.NEU.AND P4, PT, |R17|, |R16|, PT ;  /* 0x400000101100720b */ /* 0x000fe20003f8d200 */
[----:B------:R-:W-:Y:S01]  /*0560*/  FADD R17, |R16|, |R17| ;  /* 0x4000001110117221 */ /* 0x000fe20000000200 */
[----:B------:R-:W-:Y:S01]  /*0570*/  FSETP.NEU.AND P1, PT, R19, RZ, PT ;  /* 0x000000ff1300720b */ /* 0x000fe20003f2d000 */
[----:B------:R-:W-:-:S04]  /*0580*/  FFMA R21, R2, R21, -0.015681877732276916504 ;  /* 0xbc80774802157423 */ /* 0x000fc80000000015 */
[----:B------:R-:W-:-:S04]  /*0590*/  FFMA R21, R2, R21, 0.042200751602649688721 ;  /* 0x3d2cdab202157423 */ /* 0x000fc80000000015 */
[----:B------:R-:W-:-:S04]  /*05a0*/  FFMA R21, R2, R21, -0.074792981147766113281 ;  /* 0xbd992d1002157423 */ /* 0x000fc80000000015 */
[----:B------:R-:W-:-:S04]  /*05b0*/  FFMA R21, R2, R21, 0.10640415549278259277 ;  /* 0x3dd9ea6c02157423 */ /* 0x000fc80000000015 */
[----:B------:R-:W-:-:S04]  /*05c0*/  FFMA R21, R2, R21, -0.14207722246646881104 ;  /* 0xbe117cb102157423 */ /* 0x000fc80000000015 */
[----:B------:R-:W-:-:S04]  /*05d0*/  FFMA R21, R2, R21, 0.19993925094604492188 ;  /* 0x3e4cbce002157423 */ /* 0x000fc80000000015 */
[----:B------:R-:W-:-:S04]  /*05e0*/  FFMA R21, R2, R21, -0.33333197236061096191 ;  /* 0xbeaaaa7d02157423 */ /* 0x000fc80000000015 */
[----:B------:R-:W-:Y:S01]  /*05f0*/  FMUL R2, R2, R21 ;  /* 0x0000001502027220 */ /* 0x000fe20000400000 */
[----:B------:R-:W-:-:S03]  /*0600*/  IMAD.MOV.U32 R21, RZ, RZ, 0x3f6ee581 ;  /* 0x3f6ee581ff157424 */ /* 0x000fc600078e00ff */
[----:B------:R-:W-:Y:S02]  /*0610*/  FFMA R2, R2, R3, R3 ;  /* 0x0000000302027223 */ /* 0x000fe40000000003 */
[C---:B------:R-:W-:Y:S02]  /*0620*/  FSEL R20, R21.reuse, 1.8663789033889770508, P3 ;  /* 0x3feee58115147808 */ /* 0x040fe40001800000 */
[----:B------:R-:W-:-:S05]  /*0630*/  FFMA R3, R21, 1.6832555532455444336, -R2 ;  /* 0x3fd774eb15037823 */ /* 0x000fca0000000802 */
[-C--:B------:R-:W-:Y:S02]  /*0640*/  FSEL R21, R3, R2.reuse, P3 ;  /* 0x0000000203157208 */ /* 0x080fe40001800000 */
[----:B------:R-:W-:Y:S01]  /*0650*/  FSEL R3, R2, -R2, P3 ;  /* 0x8000000202037208 */ /* 0x000fe20001800000 */
[----:B------:R-:W-:-:S04]  /*0660*/  IMAD.MOV.U32 R2, RZ, RZ, 0x4016cbe4 ;  /* 0x4016cbe4ff027424 */ /* 0x000fc800078e00ff */
[----:B------:R-:W-:Y:S01]  /*0670*/  @!P0 FFMA R21, R20, 1.6832555532455444336, R3 ;  /* 0x3fd774eb14158823 */ /* 0x000fe20000000003 */
[----:B------:R-:W-:Y:S02]  /*0680*/  @!P4 FSEL R21, R2, 0.78539818525314331055, !P0 ;  /* 0x3f490fdb0215c808 */ /* 0x000fe40004000000 */
[----:B------:R-:W-:Y:S02]  /*0690*/  @!P1 FSEL R21, RZ, 3.1415927410125732422, P0 ;  /* 0x40490fdbff159808 */ /* 0x000fe40000000000 */
[----:B------:R-:W-:Y:S02]  /*06a0*/  FSETP.NAN.AND P0, PT, R17, R17, PT ;  /* 0x000000111100720b */ /* 0x000fe40003f08000 */
[----:B------:R-:W-:-:S04]  /*06b0*/  LOP3.LUT R16, R21, 0x80000000, R16, 0xb8, !PT ;  /* 0x8000000015107812 */ /* 0x000fc800078eb810 */
[----:B------:R-:W-:-:S05]  /*06c0*/  FSEL R16, R17, R16, P0 ;  /* 0x0000001011107208 */ /* 0x000fca0000000000 */
[----:B------:R-:W-:-:S04]  /*06d0*/  FMUL R19, R16, 0.5 ;  /* 0x3f00000010137820 */ /* 0x000fc80000400000 */
[C---:B------:R-:W-:Y:S01]  /*06e0*/  FMUL R24, R19.reuse, 0.63661974668502807617 ;  /* 0x3f22f98313187820 */ /* 0x040fe20000400000 */
[----:B------:R-:W-:-:S05]  /*06f0*/  FSETP.GE.AND P0, PT, |R19|, 105615, PT ;  /* 0x47ce47801300780b */ /* 0x000fca0003f06200 */
[----:B------:R-:W0:Y:S02]  /*0700*/  F2I.NTZ R24, R24 ;  /* 0x0000001800187305 */ /* 0x000e240000203100 */
[----:B0-----:R-:W-:Y:S01]  /*0710*/  I2FP.F32.S32 R22, R24 ;  /* 0x0000001800167245 */ /* 0x001fe20000201400 */
[----:B------:R-:W-:-:S04]  /*0720*/  IMAD.MOV.U32 R23, RZ, RZ, R24 ;  /* 0x000000ffff177224 */ /* 0x000fc800078e0018 */
[----:B------:R-:W-:-:S04]  /*0730*/  FFMA R3, R22, -1.5707962512969970703, R19 ;  /* 0xbfc90fda16037823 */ /* 0x000fc80000000013 */
[----:B------:R-:W-:-:S04]  /*0740*/  FFMA R3, R22, -7.5497894158615963534e-08, R3 ;  /* 0xb3a2216816037823 */ /* 0x000fc80000000003 */
[----:B------:R-:W-:-:S05]  /*0750*/  FFMA R22, R22, -5.3903029534742383927e-15, R3 ;  /* 0xa7c234c516167823 */ /* 0x000fca0000000003 */
[----:B------:R-:W-:Y:S01]  /*0760*/  MOV R3, R22 ;  /* 0x0000001600037202 */ /* 0x000fe20000000f00 */
[----:B------:R-:W-:Y:S06]  /*0770*/  @!P0 BRA `(.L_x_5) ;  /* 0x0000000000dc8947 */ /* 0x000fec0003800000 */
[----:B------:R-:W-:-:S13]  /*0780*/  FSETP.NEU.AND P1, PT, |R19|, +INF , PT ;  /* 0x7f8000001300780b */ /* 0x000fda0003f2d200 */
[----:B------:R-:W-:Y:S01]  /*0790*/  @!P1 FMUL R3, RZ, R19 ;  /* 0x00000013ff039220 */ /* 0x000fe20000400000 */
[----:B------:R-:W-:Y:S01]  /*07a0*/  @!P1 IMAD.MOV.U32 R24, RZ, RZ, RZ ;  /* 0x000000ffff189224 */ /* 0x000fe200078e00ff */
[----:B------:R-:W-:Y:S06]  /*07b0*/  @!P1 BRA `(.L_x_5) ;  /* 0x0000000000cc9947 */ /* 0x000fec0003800000 */
[----:B------:R-:W-:Y:S01]  /*07c0*/  IMAD.SHL.U32 R2, R19, 0x100, RZ ;  /* 0x0000010013027824 */ /* 0x000fe200078e00ff */
[----:B------:R-:W-:Y:S01]  /*07d0*/  MOV R20, R1 ;  /* 0x0000000100147202 */ /* 0x000fe20000000f00 */
[----:B------:R-:W-:Y:S01]  /*07e0*/  IMAD.MOV.U32 R21, RZ, RZ, RZ ;  /* 0x000000ffff157224 */ /* 0x000fe200078e00ff */
[----:B------:R-:W0:Y:S02]  /*07f0*/  LDCU.64 UR8, c[0x4][URZ] ;  /* 0x01000000ff0877ac */ /* 0x000e240008000a00 */
[----:B------:R-:W-:Y:S01]  /*0800*/  LOP3.LUT R27, R2, 0x80000000, RZ, 0xfc, !PT ;  /* 0x80000000021b7812 */ /* 0x000fe200078efcff */
[----:B------:R-:W-:Y:S01]  /*0810*/  UMOV UR5, URZ ;  /* 0x000000ff00057c82 */ /* 0x000fe20008000000 */
[----:B------:R-:W-:-:S05]  /*0820*/  UMOV UR4, URZ ;  /* 0x000000ff00047c82 */ /* 0x000fca0008000000 */
.L_x_6:
[----:B0-----:R-:W-:Y:S02]  /*0830*/  IMAD.U32 R2, RZ, RZ, UR8 ;  /* 0x00000008ff027e24 */ /* 0x001fe4000f8e00ff */
[----:B------:R-:W-:-:S05]  /*0840*/  IMAD.U32 R3, RZ, RZ, UR9 ;  /* 0x00000009ff037e24 */ /* 0x000fca000f8e00ff */
[----:B------:R-:W2:Y:S01]  /*0850*/  LDG.E.CONSTANT R2, desc[UR6][R2.64] ;  /* 0x0000000602027981 */ /* 0x000ea2000c1e9900 */
[----:B------:R-:W-:Y:S02]  /*0860*/  UIADD3 UR8, UP0, UPT, UR8, 0x4, URZ ;  /* 0x0000000408087890 */ /* 0x000fe4000ff1e0ff */
[----:B------:R-:W-:Y:S02]  /*0870*/  UIADD3 UR4, UPT, UPT, UR4, 0x1, URZ ;  /* 0x0000000104047890 */ /* 0x000fe4000fffe0ff */
[----:B------:R-:W-:Y:S02]  /*0880*/  UIADD3.X UR9, UPT, UPT, URZ, UR9, URZ, UP0, !UPT ;  /* 0x00000009ff097290 */ /* 0x000fe400087fe4ff */
[----:B------:R-:W-:Y:S01]  /*0890*/  UISETP.NE.AND UP0, UPT, UR4, 0x6, UPT ;  /* 0x000000060400788c */ /* 0x000fe2000bf05270 */
[----:B--2---:R-:W-:-:S03]  /*08a0*/  IMAD.WIDE.U32 R16, R2, R27, RZ ;  /* 0x0000001b02107225 */ /* 0x004fc600078e00ff */
[----:B------:R-:W-:-:S04]  /*08b0*/  IADD3 R25, P1, PT, R16, R21, RZ ;  /* 0x0000001510197210 */ /* 0x000fc80007f3e0ff */
[----:B------:R-:W-:Y:S01]  /*08c0*/  IADD3.X R21, PT, PT, R17, UR5, RZ, P1, !PT ;  /* 0x0000000511157c10 */ /* 0x000fe20008ffe4ff */
[----:B------:R0:W-:Y:S02]  /*08d0*/  STL [R20], R25 ;  /* 0x0000001914007387 */ /* 0x0001e40000100800 */
[----:B0-----:R-:W-:Y:S01]  /*08e0*/  VIADD R20, R20, 0x4 ;  /* 0x0000000414147836 */ /* 0x001fe20000000000 */
[----:B------:R-:W-:Y:S06]  /*08f0*/  BRA.U UP0, `(.L_x_6) ;  /* 0xfffffffd00cc7547 */ /* 0x000fec000b83ffff */
[----:B------:R-:W-:Y:S01]  /*0900*/  SHF.R.U32.HI R16, RZ, 0x17, R19 ;  /* 0x00000017ff107819 */ /* 0x000fe20000011613 */
[----:B------:R0:W-:Y:S03]  /*0910*/  STL [R1+0x18], R21 ;  /* 0x0000181501007387 */ /* 0x0001e60000100800 */
[C---:B------:R-:W-:Y:S02]  /*0920*/  LOP3.LUT R2, R16.reuse, 0xe0, RZ, 0xc0, !PT ;  /* 0x000000e010027812 */ /* 0x040fe400078ec0ff */
[----:B------:R-:W-:Y:S02]  /*0930*/  LOP3.LUT P1, RZ, R16, 0x1f, RZ, 0xc0, !PT ;  /* 0x0000001f10ff7812 */ /* 0x000fe4000782c0ff */
[----:B------:R-:W-:-:S04]  /*0940*/  IADD3 R2, PT, PT, R2, -0x80, RZ ;  /* 0xffffff8002027810 */ /* 0x000fc80007ffe0ff */
[----:B------:R-:W-:-:S05]  /*0950*/  SHF.R.U32.HI R2, RZ, 0x5, R2 ;  /* 0x00000005ff027819 */ /* 0x000fca0000011602 */
[----:B------:R-:W-:-:S05]  /*0960*/  IMAD R17, R2, -0x4, R1 ;  /* 0xfffffffc02117824 */ /* 0x000fca00078e0201 */
[----:B------:R-:W2:Y:S04]  /*0970*/  LDL R20, [R17+0x18] ;  /* 0x0000180011147983 */ /* 0x000ea80000100800 */
[----:B------:R-:W2:Y:S04]  /*0980*/  LDL R3, [R17+0x14] ;  /* 0x0000140011037983 */ /* 0x000ea80000100800 */
[----:B------:R-:W3:Y:S01]  /*0990*/  @P1 LDL R2, [R17+0x10] ;  /* 0x0000100011021983 */ /* 0x000ee20000100800 */
[----:B------:R-:W-:Y:S01]  /*09a0*/  LOP3.LUT R16, R16, 0x1f, RZ, 0xc0, !PT ;  /* 0x0000001f10107812 */ /* 0x000fe200078ec0ff */
[----:B------:R-:W-:Y:S01]  /*09b0*/  UMOV UR4, 0x54442d19 ;  /* 0x54442d1900047882 */ /* 0x000fe20000000000 */
[----:B------:R-:W-:-:S02]  /*09c0*/  UMOV UR5, 0x3bf921fb ;  /* 0x3bf921fb00057882 */ /* 0x000fc40000000000 */
[-C--:B--2---:R-:W-:Y:S02]  /*09d0*/  @P1 SHF.L.W.U32.HI R20, R3, R16.reuse, R20 ;  /* 0x0000001003141219 */ /* 0x084fe40000010e14 */
[----:B---3--:R-:W-:Y:S02]  /*09e0*/  @P1 SHF.L.W.U32.HI R3, R2, R16, R3 ;  /* 0x0000001002031219 */ /* 0x008fe40000010e03 */
[----:B------:R-:W-:Y:S02]  /*09f0*/  ISETP.GE.AND P1, PT, R19, RZ, PT ;  /* 0x000000ff1300720c */ /* 0x000fe40003f26270 */
[C-C-:B------:R-:W-:Y:S01]  /*0a00*/  SHF.L.W.U32.HI R24, R3.reuse, 0x2, R20.reuse ;  /* 0x0000000203187819 */ /* 0x140fe20000010e14 */
[----:B------:R-:W-:Y:S01]  /*0a10*/  IMAD.SHL.U32 R3, R3, 0x4, RZ ;  /* 0x0000000403037824 */ /* 0x000fe200078e00ff */
[----:B0-----:R-:W-:Y:S02]  /*0a20*/  SHF.R.U32.HI R21, RZ, 0x1e, R20 ;  /* 0x0000001eff157819 */ /* 0x001fe40000011614 */
[----:B------:R-:W-:-:S02]  /*0a30*/  SHF.R.S32.HI R16, RZ, 0x1f, R24 ;  /* 0x0000001fff107819 */ /* 0x000fc40000011418 */
[----:B------:R-:W-:Y:S02]  /*0a40*/  LOP3.LUT R20, R24, R19, RZ, 0x3c, !PT ;  /* 0x0000001318147212 */ /* 0x000fe400078e3cff */
[C---:B------:R-:W-:Y:S02]  /*0a50*/  LOP3.LUT R2, R16.reuse, R3, RZ, 0x3c, !PT ;  /* 0x0000000310027212 */ /* 0x040fe400078e3cff */
[----:B------:R-:W-:Y:S02]  /*0a60*/  LOP3.LUT R3, R16, R24, RZ, 0x3c, !PT ;  /* 0x0000001810037212 */ /* 0x000fe400078e3cff */
[----:B------:R-:W-:Y:S02]  /*0a70*/  LEA.HI R24, R24, R21, RZ, 0x1 ;  /* 0x0000001518187211 */ /* 0x000fe400078f08ff */
[----:B------:R-:W-:Y:S02]  /*0a80*/  ISETP.GE.AND P3, PT, R20, RZ, PT ;  /* 0x000000ff1400720c */ /* 0x000fe40003f66270 */
[----:B------:R-:W0:Y:S01]  /*0a90*/  I2F.F64.S64 R2, R2 ;  /* 0x0000000200027312 */ /* 0x000e220000301c00 */
[----:B------:R-:W-:-:S04]  /*0aa0*/  IMAD.MOV R20, RZ, RZ, -R24 ;  /* 0x000000ffff147224 */ /* 0x000fc800078e0a18 */
[----:B------:R-:W-:Y:S01]  /*0ab0*/  @!P1 IMAD.MOV.U32 R24, RZ, RZ, R20 ;  /* 0x000000ffff189224 */ /* 0x000fe200078e0014 */
[----:B0-----:R-:W-:-:S10]  /*0ac0*/  DMUL R16, R2, UR4 ;  /* 0x0000000402107c28 */ /* 0x001fd40008000000 */
[----:B------:R-:W0:Y:S02]  /*0ad0*/  F2F.F32.F64 R16, R16 ;  /* 0x0000001000107310 */ /* 0x000e240000301000 */
[----:B0-----:R-:W-:-:S07]  /*0ae0*/  FSEL R3, -R16, R16, !P3 ;  /* 0x0000001010037208 */ /* 0x001fce0005800100 */
.L_x_5:
[----:B------:R-:W-:Y:S05]  /*0af0*/  BSYNC.RECONVERGENT B1 ;  /* 0x0000000000017941 */ /* 0x000fea0003800200 */
.L_x_4:
[----:B------:R-:W-:Y:S01]  /*0b00*/  MOV R20, 0x37cbac00 ;  /* 0x37cbac0000147802 */ /* 0x000fe20000000f00 */
[----:B------:R-:W-:Y:S01]  /*0b10*/  FMUL R2, R3, R3 ;  /* 0x0000000303027220 */ /* 0x000fe20000400000 */
[----:B------:R-:W-:Y:S01]  /*0b20*/  LOP3.LUT R17, R24, 0x1, RZ, 0xc0, !PT ;  /* 0x0000000118117812 */ /* 0x000fe200078ec0ff */
[----:B------:R-:W-:Y:S01]  /*0b30*/  IMAD.MOV.U32 R25, RZ, RZ, 0x3c0885e4 ;  /* 0x3c0885e4ff197424 */ /* 0x000fe200078e00ff */
[----:B------:R-:W-:Y:S01]  /*0b40*/  BSSY.RECONVERGENT B1, `(.L_x_7) ;  /* 0x0000043000017945 */ /* 0x000fe20003800200 */
[----:B------:R-:W-:Y:S01]  /*0b50*/  FFMA R16, R2, R20, -0.0013887860113754868507 ;  /* 0xbab607ed02107423 */ /* 0x000fe20000000014 */
[----:B------:R-:W-:Y:S01]  /*0b60*/  ISETP.NE.U32.AND P1, PT, R17, 0x1, PT ;  /* 0x000000011100780c */ /* 0x000fe20003f25070 */
[----:B------:R-:W-:Y:S02]  /*0b70*/  VIADD R21, R24, 0x1 ;  /* 0x0000000118157836 */ /* 0x000fe40000000000 */
[----:B------:R-:W-:Y:S01]  /*0b80*/  IMAD.MOV.U32 R24, RZ, RZ, 0x3e2aaaa8 ;  /* 0x3e2aaaa8ff187424 */ /* 0x000fe200078e00ff */
[----:B------:R-:W-:-:S02]  /*0b90*/  FSEL R17, R16, -0.00019574658654164522886, P1 ;  /* 0xb94d415310117808 */ /* 0x000fc40000800000 */
[----:B------:R-:W-:Y:S02]  /*0ba0*/  FSEL R25, R25, 0.041666727513074874878, !P1 ;  /* 0x3d2aaabb19197808 */ /* 0x000fe40004800000 */
[----:B------:R-:W-:Y:S02]  /*0bb0*/  LOP3.LUT P3, RZ, R21, 0x2, RZ, 0xc0, !PT ;  /* 0x0000000215ff7812 */ /* 0x000fe4000786c0ff */
[----:B------:R-:W-:Y:S01]  /*0bc0*/  FSEL R21, R3, 1, !P1 ;  /* 0x3f80000003157808 */ /* 0x000fe20004800000 */
[----:B------:R-:W-:Y:S01]  /*0bd0*/  FFMA R17, R2, R17, R25 ;  /* 0x0000001102117223 */ /* 0x000fe20000000019 */
[----:B------:R-:W-:-:S03]  /*0be0*/  FSEL R24, -R24, -0.4999999701976776123, !P1 ;  /* 0xbeffffff18187808 */ /* 0x000fc60004800100 */
[C---:B------:R-:W-:Y:S02]  /*0bf0*/  FFMA R16, R2.reuse, R21, RZ ;  /* 0x0000001502107223 */ /* 0x040fe400000000ff */
[----:B------:R-:W-:-:S04]  /*0c00*/  FFMA R17, R2, R17, R24 ;  /* 0x0000001102117223 */ /* 0x000fc80000000018 */
[----:B------:R-:W-:-:S04]  /*0c10*/  FFMA R21, R16, R17, R21 ;  /* 0x0000001110157223 */ /* 0x000fc80000000015 */
[----:B------:R-:W-:Y:S01]  /*0c20*/  @P3 FADD R21, RZ, -R21 ;  /* 0x80000015ff153221 */ /* 0x000fe20000000000 */
[----:B------:R-:W-:Y:S06]  /*0c30*/  @!P0 BRA `(.L_x_8) ;  /* 0x0000000000cc8947 */ /* 0x000fec0003800000 */
[----:B------:R-:W-:-:S13]  /*0c40*/  FSETP.NEU.AND P0, PT, |R19|, +INF , PT ;  /* 0x7f8000001300780b */ /* 0x000fda0003f0d200 */
[----:B------:R-:W-:Y:S01]  /*0c50*/  @!P0 FMUL R22, RZ, R19 ;  /* 0x00000013ff168220 */ /* 0x000fe20000400000 */
[----:B------:R-:W-:Y:S01]  /*0c60*/  @!P0 MOV R23, RZ ;  /* 0x000000ff00178202 */ /* 0x000fe20000000f00 */
[----:B------:R-:W-:Y:S06]  /*0c70*/  @!P0 BRA `(.L_x_8) ;  /* 0x0000000000bc8947 */ /* 0x000fec0003800000 */
[----:B------:R-:W-:Y:S01]  /*0c80*/  IMAD.SHL.U32 R22, R19, 0x100, RZ ;  /* 0x0000010013167824 */ /* 0x000fe200078e00ff */
[----:B------:R-:W-:Y:S01]  /*0c90*/  UMOV UR4, URZ ;  /* 0x000000ff00047c82 */ /* 0x000fe20008000000 */
[----:B------:R-:W-:Y:S02]  /*0ca0*/  IMAD.MOV.U32 R23, RZ, RZ, RZ ;  /* 0x000000ffff177224 */ /* 0x000fe400078e00ff */
[----:B------:R-:W-:Y:S01]  /*0cb0*/  IMAD.MOV.U32 R24, RZ, RZ, RZ ;  /* 0x000000ffff187224 */ /* 0x000fe200078e00ff */
[----:B------:R-:W-:-:S07]  /*0cc0*/  LOP3.LUT R22, R22, 0x80000000, RZ, 0xfc, !PT ;  /* 0x8000000016167812 */ /* 0x000fce00078efcff */
.L_x_9:
[----:B0-----:R-:W0:Y:S02]  /*0cd0*/  LDC.64 R2, c[0x4][RZ] ;  /* 0x01000000ff027b82 */ /* 0x001e240000000a00 */
[----:B0-----:R-:W-:-:S05]  /*0ce0*/  IMAD.WIDE.U32 R16, R24, 0x4, R2 ;  /* 0x0000000418107825 */ /* 0x001fca00078e0002 */
[----:B------:R-:W2:Y:S01]  /*0cf0*/  LDG.E.CONSTANT R3, desc[UR6][R16.64] ;  /* 0x0000000610037981 */ /* 0x000ea2000c1e9900 */
[C---:B------:R-:W-:Y:S01]  /*0d00*/  LEA R25, R24.reuse, R1, 0x2 ;  /* 0x0000000118197211 */ /* 0x040fe200078e10ff */
[----:B------:R-:W-:-:S05]  /*0d10*/  VIADD R24, R24, 0x1 ;  /* 0x0000000118187836 */ /* 0x000fca0000000000 */
[----:B------:R-:W-:Y:S01]  /*0d20*/  ISETP.NE.AND P0, PT, R24, 0x6, PT ;  /* 0x000000061800780c */ /* 0x000fe20003f05270 */
[----:B--2---:R-:W-:-:S03]  /*0d30*/  IMAD.WIDE.U32 R2, R3, R22, RZ ;  /* 0x0000001603027225 */ /* 0x004fc600078e00ff */
[----:B------:R-:W-:-:S04]  /*0d40*/  IADD3 R2, P1, PT, R2, R23, RZ ;  /* 0x0000001702027210 */ /* 0x000fc80007f3e0ff */
[----:B------:R-:W-:Y:S01]  /*0d50*/  IADD3.X R23, PT, PT, R3, UR4, RZ, P1, !PT ;  /* 0x0000000403177c10 */ /* 0x000fe20008ffe4ff */
[----:B------:R0:W-:Y:S04]  /*0d60*/  STL [R25], R2 ;  /* 0x0000000219007387 */ /* 0x0001e80000100800 */
[----:B------:R-:W-:Y:S05]  /*0d70*/  @P0 BRA `(.L_x_9) ;  /* 0xfffffffc00d40947 */ /* 0x000fea000383ffff */
[----:B------:R-:W-:Y:S01]  /*0d80*/  SHF.R.U32.HI R16, RZ, 0x17, R19 ;  /* 0x00000017ff107819 */ /* 0x000fe20000011613 */
[----:B------:R1:W-:Y:S03]  /*0d90*/  STL [R1+0x18], R23 ;  /* 0x0000181701007387 */ /* 0x0003e60000100800 */
[C---:B0-----:R-:W-:Y:S02]  /*0da0*/  LOP3.LUT R2, R16.reuse, 0xe0, RZ, 0xc0, !PT ;  /* 0x000000e010027812 */ /* 0x041fe400078ec0ff */
[----:B------:R-:W-:-:S03]  /*0db0*/  LOP3.LUT P0, RZ, R16, 0x1f, RZ, 0xc0, !PT ;  /* 0x0000001f10ff7812 */ /* 0x000fc6000780c0ff */
[----:B------:R-:W-:-:S05]  /*0dc0*/  VIADD R2, R2, 0xffffff80 ;  /* 0xffffff8002027836 */ /* 0x000fca0000000000 */
[----:B------:R-:W-:-:S05]  /*0dd0*/  SHF.R.U32.HI R2, RZ, 0x5, R2 ;  /* 0x00000005ff027819 */ /* 0x000fca0000011602 */
[----:B------:R-:W-:-:S05]  /*0de0*/  IMAD R17, R2, -0x4, R1 ;  /* 0xfffffffc02117824 */ /* 0x000fca00078e0201 */
[----:B------:R-:W2:Y:S04]  /*0df0*/  LDL R22, [R17+0x18] ;  /* 0x0000180011167983 */ /* 0x000ea80000100800 */
[----:B------:R-:W2:Y:S04]  /*0e00*/  LDL R3, [R17+0x14] ;  /* 0x0000140011037983 */ /* 0x000ea80000100800 */
[----:B------:R-:W3:Y:S01]  /*0e10*/  @P0 LDL R2, [R17+0x10] ;  /* 0x0000100011020983 */ /* 0x000ee20000100800 */
[----:B------:R-:W-:Y:S01]  /*0e20*/  LOP3.LUT R16, R16, 0x1f, RZ, 0xc0, !PT ;  /* 0x0000001f10107812 */ /* 0x000fe200078ec0ff */
[----:B------:R-:W-:Y:S01]  /*0e30*/  UMOV UR4, 0x54442d19 ;  /* 0x54442d1900047882 */ /* 0x000fe20000000000 */
[----:B------:R-:W-:Y:S01]  /*0e40*/  UMOV UR5, 0x3bf921fb ;  /* 0x3bf921fb00057882 */ /* 0x000fe20000000000 */
[----:B------:R-:W-:-:S02]  /*0e50*/  ISETP.GE.AND P1, PT, R19, RZ, PT ;  /* 0x000000ff1300720c */ /* 0x000fc40003f26270 */
[-C--:B--2---:R-:W-:Y:S02]  /*0e60*/  @P0 SHF.L.W.U32.HI R22, R3, R16.reuse, R22 ;  /* 0x0000001003160219 */ /* 0x084fe40000010e16 */
[----:B---3--:R-:W-:Y:S02]  /*0e70*/  @P0 SHF.L.W.U32.HI R3, R2, R16, R3 ;  /* 0x0000001002030219 */ /* 0x008fe40000010e03 */
[--C-:B-1----:R-:W-:Y:S02]  /*0e80*/  SHF.R.U32.HI R23, RZ, 0x1e, R22.reuse ;  /* 0x0000001eff177819 */ /* 0x102fe40000011616 */
[C---:B------:R-:W-:Y:S01]  /*0e90*/  SHF.L.W.U32.HI R24, R3.reuse, 0x2, R22 ;  /* 0x0000000203187819 */ /* 0x040fe20000010e16 */
[----:B------:R-:W-:-:S03]  /*0ea0*/  IMAD.SHL.U32 R3, R3, 0x4, RZ ;  /* 0x0000000403037824 */ /* 0x000fc600078e00ff */
[----:B------:R-:W-:Y:S02]  /*0eb0*/  SHF.R.S32.HI R16, RZ, 0x1f, R24 ;  /* 0x0000001fff107819 */ /* 0x000fe40000011418 */
[----:B------:R-:W-:Y:S02]  /*0ec0*/  LOP3.LUT R19, R24, R19, RZ, 0x3c, !PT ;  /* 0x0000001318137212 */ /* 0x000fe400078e3cff */
[C---:B------:R-:W-:Y:S02]  /*0ed0*/  LOP3.LUT R2, R16.reuse, R3, RZ, 0x3c, !PT ;  /* 0x0000000310027212 */ /* 0x040fe400078e3cff */
[----:B------:R-:W-:Y:S02]  /*0ee0*/  LOP3.LUT R3, R16, R24, RZ, 0x3c, !PT ;  /* 0x0000001810037212 */ /* 0x000fe400078e3cff */
[----:B------:R-:W-:Y:S02]  /*0ef0*/  LEA.HI R23, R24, R23, RZ, 0x1 ;  /* 0x0000001718177211 */ /* 0x000fe400078f08ff */
[----:B------:R-:W-:-:S02]  /*0f00*/  ISETP.GE.AND P0, PT, R19, RZ, PT ;  /* 0x000000ff1300720c */ /* 0x000fc40003f06270 */
[----:B------:R-:W0:Y:S01]  /*0f10*/  I2F.F64.S64 R2, R2 ;  /* 0x0000000200027312 */ /* 0x000e220000301c00 */
[----:B------:R-:W-:-:S05]  /*0f20*/  IADD3 R19, PT, PT, -R23, RZ, RZ ;  /* 0x000000ff17137210 */ /* 0x000fca0007ffe1ff */
[----:B------:R-:W-:Y:S01]  /*0f30*/  @!P1 IMAD.MOV.U32 R23, RZ, RZ, R19 ;  /* 0x000000ffff179224 */ /* 0x000fe200078e0013 */
[----:B0-----:R-:W-:-:S10]  /*0f40*/  DMUL R16, R2, UR4 ;  /* 0x0000000402107c28 */ /* 0x001fd40008000000 */
[----:B------:R-:W0:Y:S02]  /*0f50*/  F2F.F32.F64 R16, R16 ;  /* 0x0000001000107310 */ /* 0x000e240000301000 */
[----:B0-----:R-:W-:-:S07]  /*0f60*/  FSEL R22, -R16, R16, !P0 ;  /* 0x0000001010167208 */ /* 0x001fce0004000100 */
.L_x_8:
[----:B------:R-:W-:Y:S05]  /*0f70*/  BSYNC.RECONVERGENT B1 ;  /* 0x0000000000017941 */ /* 0x000fea0003800200 */
.L_x_7:
[----:B------:R-:W-:Y:S01]  /*0f80*/  LOP3.LUT R2, R23, 0x1, RZ, 0xc0, !PT ;  /* 0x0000000117027812 */ /* 0x000fe200078ec0ff */
[----:B------:R-:W-:Y:S01]  /*0f90*/  FMUL R3, R22, R22 ;  /* 0x0000001616037220 */ /* 0x000fe20000400000 */
[----:B------:R-:W-:Y:S01]  /*0fa0*/  MOV R19, 0x3effffff ;  /* 0x3effffff00137802 */ /* 0x000fe20000000f00 */
[----:B------:R-:W-:Y:S01]  /*0fb0*/  IMAD.MOV.U32 R16, RZ, RZ, 0x3 ;  /* 0x00000003ff107424 */ /* 0x000fe200078e00ff */
[----:B------:R-:W-:Y:S01]  /*0fc0*/  ISETP.NE.U32.AND P0, PT, R2, 0x1, PT ;  /* 0x000000010200780c */ /* 0x000fe20003f05070 */
[----:B------:R-:W-:Y:S01]  /*0fd0*/  FFMA R20, R3, R20, -0.0013887860113754868507 ;  /* 0xbab607ed03147423 */ /* 0x000fe20000000014 */
[----:B------:R-:W-:Y:S01]  /*0fe0*/  IMAD.MOV.U32 R2, RZ, RZ, 0x3d2aaabb ;  /* 0x3d2aaabbff027424 */ /* 0x000fe200078e00ff */
[----:B------:R-:W-:Y:S02]  /*0ff0*/  LOP3.LUT P1, RZ, R23, 0x2, RZ, 0xc0, !PT ;  /* 0x0000000217ff7812 */ /* 0x000fe4000782c0ff */
[----:B------:R-:W-:Y:S02]  /*1000*/  FSEL R22, R22, 1, P0 ;  /* 0x3f80000016167808 */ /* 0x000fe40000000000 */
[----:B------:R-:W-:-:S02]  /*1010*/  FSEL R20, R20, -0.00019574658654164522886, !P0 ;  /* 0xb94d415314147808 */ /* 0x000fc40004000000 */
[----:B------:R-:W-:Y:S01]  /*1020*/  FSEL R2, R2, 0.0083327032625675201416, !P0 ;  /* 0x3c0885e402027808 */ /* 0x000fe20004000000 */
[----:B------:R-:W-:Y:S01]  /*1030*/  FFMA R17, R3, R22, RZ ;  /* 0x0000001603117223 */ /* 0x000fe200000000ff */
[----:B------:R-:W-:Y:S02]  /*1040*/  FSEL R19, -R19, -0.16666662693023681641, !P0 ;  /* 0xbe2aaaa813137808 */ /* 0x000fe40004000100 */
[----:B------:R-:W-:Y:S01]  /*1050*/  FSETP.GT.AND P0, PT, |R6|, |R11|, PT ;  /* 0x4000000b0600720b */ /* 0x000fe20003f04200 */
[----:B------:R-:W-:-:S04]  /*1060*/  FFMA R2, R3, R20, R2 ;  /* 0x0000001403027223 */ /* 0x000fc80000000002 */
[----:B------:R-:W-:Y:S01]  /*1070*/  FFMA R2, R3, R2, R19 ;  /* 0x0000000203027223 */ /* 0x000fe20000000013 */
[----:B------:R-:W-:-:S03]  /*1080*/  FADD R19, R21, R21 ;  /* 0x0000001515137221 */ /* 0x000fc60000000000 */
[----:B------:R-:W-:Y:S01]  /*1090*/  FFMA R22, R17, R2, R22 ;  /* 0x0000000211167223 */ /* 0x000fe20000000016 */
[----:B------:R-:W-:Y:S02]  /*10a0*/  FSEL R2, |R6|, |R11|, P0 ;  /* 0x4000000b06027208 */ /* 0x000fe40000000200 */
[----:B------:R-:W-:Y:S01]  /*10b0*/  SEL R17, RZ, 0x1, !P2 ;  /* 0x00000001ff117807 */ /* 0x000fe20005000000 */
[----:B------:R-:W-:Y:S01]  /*10c0*/  @P1 FADD R22, RZ, -R22 ;  /* 0x80000016ff161221 */ /* 0x000fe20000000000 */
[----:B------:R-:W-:Y:S01]  /*10d0*/  FSETP.GT.AND P1, PT, |R7|, R2, PT ;  /* 0x000000020700720b */ /* 0x000fe20003f24200 */
[----:B------:R-:W-:Y:S01]  /*10e0*/  FMUL R2, R21, R21 ;  /* 0x0000001515027220 */ /* 0x000fe20000400000 */
[----:B------:R-:W-:Y:S01]  /*10f0*/  SHF.L.U32 R17, R16, R17, RZ ;  /* 0x0000001110117219 */ /* 0x000fe200000006ff */
[C---:B------:R-:W-:Y:S01]  /*1100*/  FMUL R3, R22.reuse, R22 ;  /* 0x0000001616037220 */ /* 0x040fe20000400000 */
[----:B------:R-:W-:-:S03]  /*1110*/  FMUL R19, R22, R19 ;  /* 0x0000001316137220 */ /* 0x000fc60000400000 */
[-C--:B------:R-:W-:Y:S01]  /*1120*/  FMUL R7, R15, R3.reuse ;  /* 0x000000030f077220 */ /* 0x080fe20000400000 */
[C---:B------:R-:W-:Y:S01]  /*1130*/  FMUL R16, R14.reuse, R3 ;  /* 0x000000030e107220 */ /* 0x040fe20000400000 */
[----:B------:R-:W-:Y:S02]  /*1140*/  IADD3 R3, PT, PT, R17, 0x1, RZ ;  /* 0x0000000111037810 */ /* 0x000fe40007ffe0ff */
[-C--:B------:R-:W-:Y:S01]  /*1150*/  FFMA R7, R14, R2.reuse, R7 ;  /* 0x000000020e077223 */ /* 0x080fe20000000007 */
[----:B------:R-:W-:Y:S02]  /*1160*/  IMAD.MOV.U32 R14, RZ, RZ, 0x4 ;  /* 0x00000004ff0e7424 */ /* 0x000fe400078e00ff */
[----:B------:R-:W-:Y:S01]  /*1170*/  FFMA R16, R15, R2, R16 ;  /* 0x000000020f107223 */ /* 0x000fe20000000010 */
[----:B------:R-:W-:Y:S02]  /*1180*/  @!P1 IMAD.MOV R3, RZ, RZ, R17 ;  /* 0x000000ffff039224 */ /* 0x000fe400078e0211 */
[-C--:B------:R-:W-:Y:S01]  /*1190*/  FFMA R15, -R18, R19.reuse, R7 ;  /* 0x00000013120f7223 */ /* 0x080fe20000000107 */
[----:B------:R-:W-:Y:S01]  /*11a0*/  SEL R23, R14, 0x8, !P2 ;  /* 0x000000080e177807 */ /* 0x000fe20005000000 */
[----:B------:R-:W-:Y:S01]  /*11b0*/  FFMA R16, R18, R19, R16 ;  /* 0x0000001312107223 */ /* 0x000fe20000000010 */
[----:B------:R-:W-:-:S02]  /*11c0*/  LEA R18, R3, R4, 0x2 ;  /* 0x0000000403127211 */ /* 0x000fc400078e10ff */
[----:B------:R0:W-:Y:S01]  /*11d0*/  STL [R10+0x40], R15 ;  /* 0x0000400f0a007387 */ /* 0x0001e20000100800 */
[----:B------:R-:W-:-:S05]  /*11e0*/  IMAD R23, R23, 0x4, R4 ;  /* 0x0000000417177824 */ /* 0x000fca00078e0204 */
[----:B------:R1:W-:Y:S04]  /*11f0*/  STL [R23], R16 ;  /* 0x0000001017007387 */ /* 0x0003e80000100800 */
[----:B------:R1:W-:Y:S04]  /*1200*/  STL [R12], RZ ;  /* 0x000000ff0c007387 */ /* 0x0003e80000100800 */
[----:B------:R1:W-:Y:S04]  /*1210*/  STL [R18], RZ ;  /* 0x000000ff12007387 */ /* 0x0003e80000100800 */
[----:B------:R-:W2:Y:S04]  /*1220*/  @P1 LDL R7, [R1+0x48] ;  /* 0x0000480001071983 */ /* 0x000ea80000100800 */
[----:B------:R-:W3:Y:S01]  /*1230*/  @P1 LDL R2, [R1+0x44] ;  /* 0x0000440001021983 */ /* 0x000ee20000100800 */
[----:B------:R-:W-:Y:S01]  /*1240*/  FSETP.LEU.OR P0, PT, |R6|, |R11|, P1 ;  /* 0x4000000b0600720b */ /* 0x000fe20000f0b600 */
[----:B------:R-:W-:Y:S01]  /*1250*/  IMAD.MOV.U32 R6, RZ, RZ, 0x2 ;  /* 0x00000002ff067424 */ /* 0x000fe200078e00ff */
[----:B------:R-:W-:Y:S01]  /*1260*/  BSSY.RECONVERGENT B1, `(.L_x_10) ;  /* 0x000001a000017945 */ /* 0x000fe20003800200 */
[----:B------:R-:W-:-:S03]  /*1270*/  LEA R13, R13, R4, 0x2 ;  /* 0x000000040d0d7211 */ /* 0x000fc600078e10ff */
[----:B0-----:R-:W-:Y:S01]  /*1280*/  SEL R15, R6, 0x1, P2 ;  /* 0x00000001060f7807 */ /* 0x001fe20001000000 */
[-C--:B--2---:R-:W-:Y:S01]  /*1290*/  @P1 FMUL R14, R22, R7.reuse ;  /* 0x00000007160e1220 */ /* 0x084fe20000400000 */
[----:B------:R-:W-:-:S03]  /*12a0*/  @P1 FMUL R7, R21, R7 ;  /* 0x0000000715071220 */ /* 0x000fc60000400000 */
[-C--:B---3--:R-:W-:Y:S01]  /*12b0*/  @P1 FFMA R3, R21, R2.reuse, -R14 ;  /* 0x0000000215031223 */ /* 0x088fe2000000080e */
[----:B------:R-:W-:Y:S01]  /*12c0*/  @P1 FFMA R2, R22, R2, R7 ;  /* 0x0000000216021223 */ /* 0x000fe20000000007 */
[----:B------:R-:W-:-:S03]  /*12d0*/  IMAD R7, R17, 0x4, R4 ;  /* 0x0000000411077824 */ /* 0x000fc600078e0204 */
[----:B------:R1:W-:Y:S04]  /*12e0*/  @P1 STL [R1+0x44], R3 ;  /* 0x0000440301001387 */ /* 0x0003e80000100800 */
[----:B------:R1:W-:Y:S04]  /*12f0*/  @P1 STL.64 [R1+0x48], R2 ;  /* 0x0000480201001387 */ /* 0x0003e80000100a00 */
[----:B------:R1:W-:Y:S01]  /*1300*/  @P1 STL [R7], R2 ;  /* 0x0000000207001387 */ /* 0x0003e20000100800 */
[----:B------:R-:W-:Y:S05]  /*1310*/  @P0 BRA `(.L_x_11) ;  /* 0x0000000000380947 */ /* 0x000fea0003800000 */
[----:B-1----:R-:W-:Y:S02]  /*1320*/  IMAD.MOV.U32 R2, RZ, RZ, 0x10 ;  /* 0x00000010ff027424 */ /* 0x002fe400078e00ff */
[----:B------:R-:W-:-:S03]  /*1330*/  IMAD R3, R15, 0x4, R4 ;  /* 0x000000040f037824 */ /* 0x000fc600078e0204 */
[----:B------:R-:W-:Y:S02]  /*1340*/  SEL R2, R2, 0xc, P1 ;  /* 0x0000000c02027807 */ /* 0x000fe40000800000 */
[----:B------:R-:W2:Y:S02]  /*1350*/  LDL R6, [R3+0xc] ;  /* 0x00000c0003067983 */ /* 0x000ea40000100800 */
[----:B------:R-:W-:-:S05]  /*1360*/  IADD3 R17, PT, PT, R1, R2, RZ ;  /* 0x0000000201117210 */ /* 0x000fca0007ffe0ff */
[----:B------:R-:W3:Y:S01]  /*1370*/  LDL R2, [R17+0x40] ;  /* 0x0000400011027983 */ /* 0x000ee20000100800 */
[-C--:B--2---:R-:W-:Y:S01]  /*1380*/  FMUL R10, R22, R6.reuse ;  /* 0x00000006160a7220 */ /* 0x084fe20000400000 */
[----:B------:R-:W-:-:S03]  /*1390*/  FMUL R11, R21, R6 ;  /* 0x00000006150b7220 */ /* 0x000fc60000400000 */
[-C--:B---3--:R-:W-:Y:S01]  /*13a0*/  FFMA R10, R21, R2.reuse, -R10 ;  /* 0x00000002150a7223 */ /* 0x088fe2000000080a */
[----:B------:R-:W-:-:S04]  /*13b0*/  FFMA R2, R22, R2, R11 ;  /* 0x0000000216027223 */ /* 0x000fc8000000000b */
[----:B------:R0:W-:Y:S04]  /*13c0*/  STL [R17+0x40], R10 ;  /* 0x0000400a11007387 */ /* 0x0001e80000100800 */
[----:B------:R0:W-:Y:S04]  /*13d0*/  STL [R13+0x4], R10 ;  /* 0x0000040a0d007387 */ /* 0x0001e80000100800 */
[----:B------:R0:W-:Y:S04]  /*13e0*/  STL [R3+0xc], R2 ;  /* 0x00000c0203007387 */ /* 0x0001e80000100800 */
[----:B------:R0:W-:Y:S02]  /*13f0*/  STL [R7+0x4], R2 ;  /* 0x0000040207007387 */ /* 0x0001e40000100800 */
.L_x_11:
[----:B------:R-:W-:Y:S05]  /*1400*/  BSYNC.RECONVERGENT B1 ;  /* 0x0000000000017941 */ /* 0x000fea0003800200 */
.L_x_10:
[----:B0-----:R-:W1:Y:S02]  /*1410*/  @!P2 LDL.64 R10, [R1+0x58] ;  /* 0x00005800010aa983 */ /* 0x001e640000100a00 */
[CC--:B-1----:R-:W-:Y:S01]  /*1420*/  @!P2 FMUL R2, R22.reuse, R11.reuse ;  /* 0x0000000b1602a220 */ /* 0x0c2fe20000400000 */
[C---:B------:R-:W-:Y:S01]  /*1430*/  @!P2 FMUL R3, R21.reuse, R11 ;  /* 0x0000000b1503a220 */ /* 0x040fe20000400000 */
[----:B------:R-:W-:Y:S02]  /*1440*/  SEL R11, RZ, 0x1, !P1 ;  /* 0x00000001ff0b7807 */ /* 0x000fe40004800000 */
[-C--:B------:R-:W-:Y:S01]  /*1450*/  @!P2 FFMA R6, R21, R10.reuse, -R2 ;  /* 0x0000000a1506a223 */ /* 0x080fe20000000802 */
[----:B------:R-:W-:Y:S01]  /*1460*/  @!P2 FFMA R10, R22, R10, R3 ;  /* 0x0000000a160aa223 */ /* 0x000fe20000000003 */
[--C-:B------:R-:W-:Y:S02]  /*1470*/  IMAD R2, R15, 0x4, R0.reuse ;  /* 0x000000040f027824 */ /* 0x100fe400078e0200 */
[----:B------:R-:W-:Y:S01]  /*1480*/  IMAD R11, R11, 0x4, R0 ;  /* 0x000000040b0b7824 */ /* 0x000fe200078e0200 */
[----:B------:R-:W-:Y:S04]  /*1490*/  @!P2 STL [R1+0x58], R6 ;  /* 0x000058060100a387 */ /* 0x000fe80000100800 */
[----:B------:R-:W-:Y:S04]  /*14a0*/  @!P2 STL [R13+0x8], R6 ;  /* 0x000008060d00a387 */ /* 0x000fe80000100800 */
[----:B------:R-:W-:Y:S04]  /*14b0*/  @!P2 STL [R1+0x5c], R10 ;  /* 0x00005c0a0100a387 */ /* 0x000fe80000100800 */
[----:B------:R0:W-:Y:S04]  /*14c0*/  @!P2 STL [R7+0x8], R10 ;  /* 0x0000080a0700a387 */ /* 0x0001e80000100800 */
[----:B------:R-:W2:Y:S04]  /*14d0*/  LDL R12, [R2] ;  /* 0x00000000020c7983 */ /* 0x000ea80000100800 */
[----:B------:R-:W3:Y:S01]  /*14e0*/  LDL R3, [R11] ;  /* 0x000000000b037983 */ /* 0x000ee20000100800 */
[----:B------:R-:W-:-:S05]  /*14f0*/  HFMA2 R15, -RZ, RZ, 0, 9.5367431640625e-07 ;  /* 0x00000010ff0f7431 */ /* 0x000fca00000001ff */
[----:B------:R-:W-:-:S05]  /*1500*/  SEL R16, R15, 0xc, P1 ;  /* 0x0000000c0f107807 */ /* 0x000fca0000800000 */
[----:B------:R-:W-:Y:S02]  /*1510*/  IMAD.IADD R16, R1, 0x1, R16 ;  /* 0x0000000101107824 */ /* 0x000fe400078e0210 */
[-C--:B--2---:R-:W-:Y:S01]  /*1520*/  FMUL R14, R22, R12.reuse ;  /* 0x0000000c160e7220 */ /* 0x084fe20000400000 */
[----:B------:R-:W-:-:S03]  /*1530*/  FMUL R15, R21, R12 ;  /* 0x0000000c150f7220 */ /* 0x000fc60000400000 */
[-C--:B---3--:R-:W-:Y:S01]  /*1540*/  FFMA R14, R21, R3.reuse, -R14 ;  /* 0x00000003150e7223 */ /* 0x088fe2000000080e */
[----:B------:R-:W-:-:S04]  /*1550*/  FFMA R15, R22, R3, R15 ;  /* 0x00000003160f7223 */ /* 0x000fc8000000000f */
[----:B------:R1:W-:Y:S04]  /*1560*/  STL [R11], R14 ;  /* 0x0000000e0b007387 */ /* 0x0003e80000100800 */
[----:B0-----:R-:W2:Y:S04]  /*1570*/  LDL R7, [R2+0xc] ;  /* 0x00000c0002077983 */ /* 0x001ea80000100800 */
[----:B------:R3:W-:Y:S04]  /*1580*/  STL [R2], R15 ;  /* 0x0000000f02007387 */ /* 0x0007e80000100800 */
[----:B------:R-:W4:Y:S01]  /*1590*/  LDL R3, [R16+0x1c] ;  /* 0x00001c0010037983 */ /* 0x000f220000100800 */
[----:B------:R-:W-:-:S05]  /*15a0*/  IMAD.MOV.U32 R6, RZ, RZ, 0x1c ;  /* 0x0000001cff067424 */ /* 0x000fca00078e00ff */
[----:B------:R-:W-:-:S04]  /*15b0*/  SEL R6, R6, 0x18, P1 ;  /* 0x0000001806067807 */ /* 0x000fc80000800000 */
[----:B------:R-:W-:Y:S01]  /*15c0*/  IADD3 R17, PT, PT, R1, R6, RZ ;  /* 0x0000000601117210 */ /* 0x000fe20007ffe0ff */
[-C--:B--2---:R-:W-:Y:S01]  /*15d0*/  FMUL R10, R22, R7.reuse ;  /* 0x00000007160a7220 */ /* 0x084fe20000400000 */
[----:B------:R-:W-:-:S03]  /*15e0*/  FMUL R13, R21, R7 ;  /* 0x00000007150d7220 */ /* 0x000fc60000400000 */
[-C--:B----4-:R-:W-:Y:S01]  /*15f0*/  FFMA R7, R21, R3.reuse, -R10 ;  /* 0x0000000315077223 */ /* 0x090fe2000000080a */
[----:B------:R-:W-:-:S04]  /*1600*/  FFMA R13, R22, R3, R13 ;  /* 0x00000003160d7223 */ /* 0x000fc8000000000d */
[----:B------:R3:W-:Y:S04]  /*1610*/  STL [R16+0x1c], R7 ;  /* 0x00001c0710007387 */ /* 0x0007e80000100800 */
[----:B------:R-:W2:Y:S04]  /*1620*/  LDL R6, [R2+0x18] ;  /* 0x0000180002067983 */ /* 0x000ea80000100800 */
[----:B------:R3:W-:Y:S04]  /*1630*/  STL [R2+0xc], R13 ;  /* 0x00000c0d02007387 */ /* 0x0007e80000100800 */
[----:B------:R-:W4:Y:S01]  /*1640*/  LDL R3, [R17+0x1c] ;  /* 0x00001c0011037983 */ /* 0x000f220000100800 */
[----:B------:R-:W-:-:S05]  /*1650*/  VIADD R5, R5, 0x1 ;  /* 0x0000000105057836 */ /* 0x000fca0000000000 */
[----:B------:R-:W-:Y:S01]  /*1660*/  ISETP.NE.AND P0, PT, R5, 0x32, PT ;  /* 0x000000320500780c */ /* 0x000fe20003f05270 */
[-C--:B--2---:R-:W-:Y:S01]  /*1670*/  FMUL R10, R22, R6.reuse ;  /* 0x00000006160a7220 */ /* 0x084fe20000400000 */
[----:B-1----:R-:W-:-:S03]  /*1680*/  FMUL R11, R21, R6 ;  /* 0x00000006150b7220 */ /* 0x002fc60000400000 */
[-C--:B----4-:R-:W-:Y:S01]  /*1690*/  FFMA R10, R21, R3.reuse, -R10 ;  /* 0x00000003150a7223 */ /* 0x090fe2000000080a */
[----:B------:R-:W-:-:S04]  /*16a0*/  FFMA R11, R22, R3, R11 ;  /* 0x00000003160b7223 */ /* 0x000fc8000000000b */
[----:B------:R3:W-:Y:S04]  /*16b0*/  STL [R17+0x1c], R10 ;  /* 0x00001c0a11007387 */ /* 0x0007e80000100800 */
[----:B------:R3:W-:Y:S01]  /*16c0*/  STL [R2+0x18], R11 ;  /* 0x0000180b02007387 */ /* 0x0007e20000100800 */
[----:B------:R-:W-:Y:S05]  /*16d0*/  @P0 BRA `(.L_x_12) ;  /* 0xffffffe800e80947 */ /* 0x000fea000383ffff */
.L_x_1:
[----:B------:R-:W-:Y:S05]  /*16e0*/  BSYNC.RECONVERGENT B0 ;  /* 0x0000000000007941 */ /* 0x000fea0003800200 */
.L_x_0:
[----:B------:R-:W2:Y:S04]  /*16f0*/  LDL R26, [R1+0x40] ;  /* 0x00004000011a7983 */ /* 0x000ea80000100800 */
[----:B---3--:R-:W2:Y:S04]  /*1700*/  LDL R11, [R1+0x50] ;  /* 0x00005000010b7983 */ /* 0x008ea80000100800 */
[----:B------:R-:W3:Y:S04]  /*1710*/  LDL R0, [R1+0x60] ;  /* 0x0000600001007983 */ /* 0x000ee80000100800 */
[----:B------:R-:W4:Y:S04]  /*1720*/  LDL R10, [R1+0x30] ;  /* 0x00003000010a7983 */ /* 0x000f280000100800 */
[----:B------:R-:W5:Y:S04]  /*1730*/  LDL R12, [R1+0x24] ;  /* 0x00002400010c7983 */ /* 0x000f680000100800 */
[----:B------:R-:W5:Y:S01]  /*1740*/  LDL R14, [R1+0x3c] ;  /* 0x00003c00010e7983 */ /* 0x000f620000100800 */
[----:B--2---:R-:W-:-:S13]  /*1750*/  FSETP.GEU.AND P0, PT, R26, R11, PT ;  /* 0x0000000b1a00720b */ /* 0x004fda0003f0e000 */
[----:B------:R-:W2:Y:S04]  /*1760*/  @!P0 LDL.64 R2, [R1+0x28] ;  /* 0x0000280001028983 */ /* 0x000ea80000100a00 */
[----:B------:R-:W4:Y:S04]  /*1770*/  @!P0 LDL R18, [R1+0x20] ;  /* 0x0000200001128983 */ /* 0x000f280000100800 */
[----:B------:R-:W5:Y:S04]  /*1780*/  @!P0 LDL R24, [R1+0x38] ;  /* 0x0000380001188983 */ /* 0x000f680000100800 */
[----:B------:R-:W5:Y:S04]  /*1790*/  @!P0 LDL R6, [R1+0x1c] ;  /* 0x00001c0001068983 */ /* 0x000f680000100800 */
[----:B------:R-:W5:Y:S01]  /*17a0*/  @!P0 LDL R22, [R1+0x34] ;  /* 0x0000340001168983 */ /* 0x000f620000100800 */
[----:B------:R-:W-:Y:S01]  /*17b0*/  IMAD.MOV.U32 R7, RZ, RZ, R26 ;  /* 0x000000ffff077224 */ /* 0x000fe200078e001a */
[----:B------:R-:W-:-:S04]  /*17c0*/  @!P0 MOV R7, R11 ;  /* 0x0000000b00078202 */ /* 0x000fc80000000f00 */
[----:B---3--:R-:W-:Y:S01]  /*17d0*/  FSETP.GEU.AND P1, PT, R7, R0, PT ;  /* 0x000000000700720b */ /* 0x008fe20003f2e000 */
[----:B--2---:R-:W-:Y:S02]  /*17e0*/  IMAD.MOV.U32 R4, RZ, RZ, R3 ;  /* 0x000000ffff047224 */ /* 0x004fe400078e0003 */
[----:B------:R-:W-:Y:S01]  /*17f0*/  IMAD.MOV.U32 R5, RZ, RZ, R2 ;  /* 0x000000ffff057224 */ /* 0x000fe200078e0002 */
[----:B----4-:R-:W-:Y:S09]  /*1800*/  @!P0 STL [R1+0x1c], R18 ;  /* 0x00001c1201008387 */ /* 0x010ff20000100800 */
[----:B------:R-:W2:Y:S04]  /*1810*/  @!P1 LDL R13, [R1+0x1c] ;  /* 0x00001c00010d9983 */ /* 0x000ea80000100800 */
[----:B------:R0:W-:Y:S04]  /*1820*/  @!P0 STL.64 [R1+0x28], R4 ;  /* 0x0000280401008387 */ /* 0x0001e80000100a00 */
[----:B-----5:R-:W-:Y:S04]  /*1830*/  @!P0 STL [R1+0x34], R24 ;  /* 0x0000341801008387 */ /* 0x020fe80000100800 */
[----:B------:R-:W3:Y:S04]  /*1840*/  @!P1 LDL R15, [R1+0x28] ;  /* 0x00002800010f9983 */ /* 0x000ee80000100800 */
[----:B------:R-:W4:Y:S04]  /*1850*/  @!P1 LDL R20, [R1+0x34] ;  /* 0x0000340001149983 */ /* 0x000f280000100800 */
[----:B------:R1:W-:Y:S04]  /*1860*/  @!P0 STL [R1+0x20], R6 ;  /* 0x0000200601008387 */ /* 0x0003e80000100800 */
[----:B------:R-:W-:Y:S01]  /*1870*/  @!P0 STL [R1+0x38], R22 ;  /* 0x0000381601008387 */ /* 0x000fe20000100800 */
[-C--:B------:R-:W-:Y:S01]  /*1880*/  MOV R21, R7.reuse ;  /* 0x0000000700157202 */ /* 0x080fe20000000f00 */
[----:B0-----:R-:W0:Y:S02]  /*1890*/  LDC.64 R4, c[0x0][0x388] ;  /* 0x0000e200ff047b82 */ /* 0x001e240000000a00 */
[----:B------:R-:W-:Y:S04]  /*18a0*/  @!P1 STL [R1+0x28], R10 ;  /* 0x0000280a01009387 */ /* 0x000fe80000100800 */
[----:B------:R-:W5:Y:S04]  /*18b0*/  LDL R16, [R1+0x20] ;  /* 0x0000200001107983 */ /* 0x000f680000100800 */
[----:B------:R-:W5:Y:S04]  /*18c0*/  LDL R17, [R1+0x38] ;  /* 0x0000380001117983 */ /* 0x000f680000100800 */
[----:B------:R-:W5:Y:S04]  /*18d0*/  LDL.64 R2, [R1+0x28] ;  /* 0x0000280001027983 */ /* 0x000f680000100a00 */
[----:B------:R2:W-:Y:S04]  /*18e0*/  @!P1 STL [R1+0x1c], R12 ;  /* 0x00001c0c01009387 */ /* 0x0005e80000100800 */
[----:B------:R4:W-:Y:S04]  /*18f0*/  @!P1 STL [R1+0x34], R14 ;  /* 0x0000340e01009387 */ /* 0x0009e80000100800 */
[----:B------:R-:W5:Y:S04]  /*1900*/  LDL R19, [R1+0x1c] ;  /* 0x00001c0001137983 */ /* 0x000f680000100800 */
[----:B------:R-:W5:Y:S01]  /*1910*/  LDL R18, [R1+0x34] ;  /* 0x0000340001127983 */ /* 0x000f620000100800 */
[----:B------:R-:W-:Y:S01]  /*1920*/  @!P1 IMAD.MOV.U32 R21, RZ, RZ, R0 ;  /* 0x000000ffff159224 */ /* 0x000fe200078e0000 */
[----:B------:R-:W-:-:S02]  /*1930*/  @!P1 MOV R0, R7 ;  /* 0x0000000700009202 */ /* 0x000fc40000000f00 */
[----:B-1----:R-:W1:Y:S01]  /*1940*/  LDC.64 R6, c[0x0][0x390] ;  /* 0x0000e400ff067b82 */ /* 0x002e620000000a00 */
[----:B------:R-:W-:-:S05]  /*1950*/  @!P0 IMAD.MOV.U32 R11, RZ, RZ, R26 ;  /* 0x000000ffff0b8224 */ /* 0x000fca00078e001a */
[----:B------:R-:W-:Y:S01]  /*1960*/  FSETP.GEU.AND P0, PT, R11, R0, PT ;  /* 0x000000000b00720b */ /* 0x000fe20003f0e000 */
[----:B------:R-:W-:Y:S02]  /*1970*/  IMAD R25, R8, 0x3, RZ ;  /* 0x0000000308197824 */ /* 0x000fe400078e02ff */
[----:B------:R-:W-:Y:S02]  /*1980*/  IMAD.MOV.U32 R23, RZ, RZ, R11 ;  /* 0x000000ffff177224 */ /* 0x000fe400078e000b */
[----:B0-----:R-:W-:-:S08]  /*1990*/  IMAD.WIDE R4, R25, 0x4, R4 ;  /* 0x0000000419047825 */ /* 0x001fd000078e0204 */
[----:B------:R-:W-:Y:S01]  /*19a0*/  @!P0 MOV R23, R0 ;  /* 0x0000000000178202 */ /* 0x000fe20000000f00 */
[----:B------:R-:W-:Y:S02]  /*19b0*/  @!P0 IMAD.MOV.U32 R0, RZ, RZ, R11 ;  /* 0x000000ffff008224 */ /* 0x000fe400078e000b */
[----:B-1----:R-:W-:Y:S01]  /*19c0*/  IMAD.WIDE R6, R9, 0x4, R6 ;  /* 0x0000000409067825 */ /* 0x002fe200078e0206 */
[----:B------:R-:W-:Y:S04]  /*19d0*/  STG.E desc[UR6][R4.64], R21 ;  /* 0x0000001504007986 */ /* 0x000fe8000c101906 */
[----:B------:R-:W-:Y:S04]  /*19e0*/  STG.E desc[UR6][R4.64+0x4], R23 ;  /* 0x0000041704007986 */ /* 0x000fe8000c101906 */
[----:B------:R-:W-:Y:S01]  /*19f0*/  STG.E desc[UR6][R4.64+0x8], R0 ;  /* 0x0000080004007986 */ /* 0x000fe2000c101906 */
[----:B--2---:R-:W-:-:S05]  /*1a00*/  @!P1 IMAD.MOV.U32 R12, RZ, RZ, R13 ;  /* 0x000000ffff0c9224 */ /* 0x004fca00078e000d */
[-C--:B------:R-:W-:Y:S01]  /*1a10*/  MOV R13, R12.reuse ;  /* 0x0000000c000d7202 */ /* 0x080fe20000000f00 */
[----:B---3--:R-:W-:Y:S02]  /*1a20*/  @!P1 IMAD.MOV.U32 R10, RZ, RZ, R15 ;  /* 0x000000ffff0a9224 */ /* 0x008fe400078e000f */
[----:B----4-:R-:W-:Y:S02]  /*1a30*/  @!P1 IMAD.MOV.U32 R14, RZ, RZ, R20 ;  /* 0x000000ffff0e9224 */ /* 0x010fe400078e0014 */
[----:B------:R-:W-:Y:S02]  /*1a40*/  IMAD.MOV.U32 R9, RZ, RZ, R10 ;  /* 0x000000ffff097224 */ /* 0x000fe400078e000a */
[----:B------:R-:W-:Y:S02]  /*1a50*/  IMAD.MOV.U32 R11, RZ, RZ, R14 ;  /* 0x000000ffff0b7224 */ /* 0x000fe400078e000e */
[----:B-----5:R-:W-:Y:S01]  /*1a60*/  @!P0 IMAD.MOV.U32 R13, RZ, RZ, R16 ;  /* 0x000000ffff0d8224 */ /* 0x020fe200078e0010 */
[----:B------:R-:W-:-:S02]  /*1a70*/  @!P0 MOV R16, R12 ;  /* 0x0000000c00108202 */ /* 0x000fc40000000f00 */
[----:B------:R-:W-:Y:S01]  /*1a80*/  @!P0 MOV R11, R17 ;  /* 0x00000011000b8202 */ /* 0x000fe20000000f00 */
[----:B------:R-:W-:Y:S02]  /*1a90*/  @!P0 IMAD.MOV.U32 R17, RZ, RZ, R14 ;  /* 0x000000ffff118224 */ /* 0x000fe400078e000e */
[----:B------:R-:W-:Y:S01]  /*1aa0*/  @!P0 IMAD.MOV.U32 R9, RZ, RZ, R3 ;  /* 0x000000ffff098224 */ /* 0x000fe200078e0003 */
[----:B------:R-:W-:Y:S01]  /*1ab0*/  @!P0 MOV R3, R10 ;  /* 0x0000000a00038202 */ /* 0x000fe20000000f00 */
[----:B------:R-:W-:Y:S04]  /*1ac0*/  STG.E desc[UR6][R6.64+0x4], R16 ;  /* 0x0000041006007986 */ /* 0x000fe8000c101906 */
[----:B------:R-:W-:Y:S04]  /*1ad0*/  STG.E desc[UR6][R6.64+0x8], R13 ;  /* 0x0000080d06007986 */ /* 0x000fe8000c101906 */
[----:B------:R-:W-:Y:S04]  /*1ae0*/  STG.E desc[UR6][R6.64+0xc], R2 ;  /* 0x00000c0206007986 */ /* 0x000fe8000c101906 */
[----:B------:R-:W-:Y:S04]  /*1af0*/  STG.E desc[UR6][R6.64+0x14], R9 ;  /* 0x0000140906007986 */ /* 0x000fe8000c101906 */
[----:B------:R-:W-:Y:S04]  /*1b00*/  STG.E desc[UR6][R6.64+0x1c], R17 ;  /* 0x00001c1106007986 */ /* 0x000fe8000c101906 */
[----:B------:R-:W-:Y:S04]  /*1b10*/  STG.E desc[UR6][R6.64+0x20], R11 ;  /* 0x0000200b06007986 */ /* 0x000fe8000c101906 */
[----:B------:R-:W-:Y:S04]  /*1b20*/  STG.E desc[UR6][R6.64+0x10], R3 ;  /* 0x0000100306007986 */ /* 0x000fe8000c101906 */
[----:B------:R-:W-:Y:S04]  /*1b30*/  STG.E desc[UR6][R6.64], R19 ;  /* 0x0000001306007986 */ /* 0x000fe8000c101906 */
[----:B------:R-:W-:Y:S01]  /*1b40*/  STG.E desc[UR6][R6.64+0x18], R18 ;  /* 0x0000181206007986 */ /* 0x000fe2000c101906 */
[----:B------:R-:W-:Y:S05]  /*1b50*/  EXIT ;  /* 0x000000000000794d */ /* 0x000fea0003800000 */
        .weak           $__internal_0_$__cuda_sm3x_div_rn_noftz_f32_slowpath
        .type           $__internal_0_$__cuda_sm3x_div_rn_noftz_f32_slowpath,@function
        .size           $__internal_0_$__cuda_sm3x_div_rn_noftz_f32_slowpath,(.L_x_25 - $__internal_0_$__cuda_sm3x_div_rn_noftz_f32_slowpath)
$__internal_0_$__cuda_sm3x_div_rn_noftz_f32_slowpath:
[--C-:B------:R-:W-:Y:S01]  /*1b60*/  SHF.R.U32.HI R21, RZ, 0x17, R19.reuse ;  /* 0x00000017ff157819 */ /* 0x100fe20000011613 */
[----:B------:R-:W-:Y:S01]  /*1b70*/  BSSY.RECONVERGENT B2, `(.L_x_13) ;  /* 0x0000066000027945 */ /* 0x000fe20003800200 */
[----:B------:R-:W-:Y:S01]  /*1b80*/  SHF.R.U32.HI R23, RZ, 0x17, R2 ;  /* 0x00000017ff177819 */ /* 0x000fe20000011602 */
[----:B------:R-:W-:Y:S01]  /*1b90*/  IMAD.MOV.U32 R25, RZ, RZ, R19 ;  /* 0x000000ffff197224 */ /* 0x000fe200078e0013 */
[----:B------:R-:W-:Y:S02]  /*1ba0*/  LOP3.LUT R21, R21, 0xff, RZ, 0xc0, !PT ;  /* 0x000000ff15157812 */ /* 0x000fe400078ec0ff */
[----:B------:R-:W-:Y:S02]  /*1bb0*/  LOP3.LUT R23, R23, 0xff, RZ, 0xc0, !PT ;  /* 0x000000ff17177812 */ /* 0x000fe400078ec0ff */
[----:B------:R-:W-:Y:S01]  /*1bc0*/  MOV R24, R2 ;  /* 0x0000000200187202 */ /* 0x000fe20000000f00 */
[----:B------:R-:W-:Y:S02]  /*1bd0*/  VIADD R3, R21, 0xffffffff ;  /* 0xffffffff15037836 */ /* 0x000fe40000000000 */
[----:B------:R-:W-:-:S03]  /*1be0*/  VIADD R26, R23, 0xffffffff ;  /* 0xffffffff171a7836 */ /* 0x000fc60000000000 */
[----:B------:R-:W-:-:S04]  /*1bf0*/  ISETP.GT.U32.AND P0, PT, R3, 0xfd, PT ;  /* 0x000000fd0300780c */ /* 0x000fc80003f04070 */
[----:B------:R-:W-:-:S13]  /*1c00*/  ISETP.GT.U32.OR P0, PT, R26, 0xfd, P0 ;  /* 0x000000fd1a00780c */ /* 0x000fda0000704470 */
[----:B------:R-:W-:Y:S01]  /*1c10*/  @!P0 IMAD.MOV.U32 R20, RZ, RZ, RZ ;  /* 0x000000ffff148224 */ /* 0x000fe200078e00ff */
[----:B------:R-:W-:Y:S06]  /*1c20*/  @!P0 BRA `(.L_x_14) ;  /* 0x0000000000648947 */ /* 0x000fec0003800000 */
[----:B------:R-:W-:Y:S02]  /*1c30*/  FSETP.GTU.FTZ.AND P1, PT, |R19|, +INF , PT ;  /* 0x7f8000001300780b */ /* 0x000fe40003f3c200 */
[----:B------:R-:W-:Y:S02]  /*1c40*/  FSETP.GTU.FTZ.AND P0, PT, |R2|, +INF , PT ;  /* 0x7f8000000200780b */ /* 0x000fe40003f1c200 */
[----:B------:R-:W-:Y:S02]  /*1c50*/  MOV R3, R19 ;  /* 0x0000001300037202 */ /* 0x000fe40000000f00 */
[----:B------:R-:W-:-:S13]  /*1c60*/  PLOP3.LUT P0, PT, P0, P1, PT, 0xf8, 0x8f ;  /* 0x00000000008f781c */ /* 0x000fda0000703f70 */
[----:B------:R-:W-:Y:S05]  /*1c70*/  @P0 BRA `(.L_x_15) ;  /* 0x0000000400500947 */ /* 0x000fea0003800000 */
[----:B------:R-:W-:-:S13]  /*1c80*/  LOP3.LUT P0, RZ, R25, 0x7fffffff, R24, 0xc8, !PT ;  /* 0x7fffffff19ff7812 */ /* 0x000fda000780c818 */
[----:B------:R-:W-:Y:S05]  /*1c90*/  @!P0 BRA `(.L_x_16) ;  /* 0x0000000400408947 */ /* 0x000fea0003800000 */
[C---:B------:R-:W-:Y:S02]  /*1ca0*/  FSETP.NEU.FTZ.AND P4, PT, |R2|.reuse, +INF , PT ;  /* 0x7f8000000200780b */ /* 0x040fe40003f9d200 */
[----:B------:R-:W-:Y:S02]  /*1cb0*/  FSETP.NEU.FTZ.AND P1, PT, |R3|, +INF , PT ;  /* 0x7f8000000300780b */ /* 0x000fe40003f3d200 */
[----:B------:R-:W-:-:S11]  /*1cc0*/  FSETP.NEU.FTZ.AND P0, PT, |R2|, +INF , PT ;  /* 0x7f8000000200780b */ /* 0x000fd60003f1d200 */
[----:B------:R-:W-:Y:S05]  /*1cd0*/  @!P1 BRA !P4, `(.L_x_16) ;  /* 0x0000000400309947 */ /* 0x000fea0006000000 */
[----:B------:R-:W-:-:S04]  /*1ce0*/  LOP3.LUT P4, RZ, R24, 0x7fffffff, RZ, 0xc0, !PT ;  /* 0x7fffffff18ff7812 */ /* 0x000fc8000788c0ff */
[----:B------:R-:W-:-:S13]  /*1cf0*/  PLOP3.LUT P1, PT, P1, P4, PT, 0x2f, 0xf2 ;  /* 0x0000000000f2781c */ /* 0x000fda0000f28577 */
[----:B------:R-:W-:Y:S05]  /*1d00*/  @P1 BRA `(.L_x_17) ;  /* 0x00000004001c1947 */ /* 0x000fea0003800000 */
[----:B------:R-:W-:-:S04]  /*1d10*/  LOP3.LUT P1, RZ, R25, 0x7fffffff, RZ, 0xc0, !PT ;  /* 0x7fffffff19ff7812 */ /* 0x000fc8000782c0ff */
[----:B------:R-:W-:-:S13]  /*1d20*/  PLOP3.LUT P0, PT, P0, P1, PT, 0x2f, 0xf2 ;  /* 0x0000000000f2781c */ /* 0x000fda0000702577 */
[----:B------:R-:W-:Y:S05]  /*1d30*/  @P0 BRA `(.L_x_18) ;  /* 0x0000000400040947 */ /* 0x000fea0003800000 */
[----:B------:R-:W-:Y:S01]  /*1d40*/  ISETP.GE.AND P0, PT, R26, RZ, PT ;  /* 0x000000ff1a00720c */ /* 0x000fe20003f06270 */
[----:B------:R-:W-:-:S05]  /*1d50*/  VIADD R20, R21, 0xffffffff ;  /* 0xffffffff15147836 */ /* 0x000fca0000000000 */
[----:B------:R-:W-:-:S07]  /*1d60*/  ISETP.GE.AND P1, PT, R20, RZ, PT ;  /* 0x000000ff1400720c */ /* 0x000fce0003f26270 */
[----:B------:R-:W-:Y:S01]  /*1d70*/  @P0 IMAD.MOV.U32 R20, RZ, RZ, RZ ;  /* 0x000000ffff140224 */ /* 0x000fe200078e00ff */
[----:B------:R-:W-:Y:S01]  /*1d80*/  @!P0 MOV R20, 0xffffffc0 ;  /* 0xffffffc000148802 */ /* 0x000fe20000000f00 */
[----:B------:R-:W-:-:S04]  /*1d90*/  @!P0 FFMA R24, R2, 1.84467440737095516160e+19, RZ ;  /* 0x5f80000002188823 */ /* 0x000fc800000000ff */
[----:B------:R-:W-:Y:S01]  /*1da0*/  @!P1 FFMA R25, R3, 1.84467440737095516160e+19, RZ ;  /* 0x5f80000003199823 */ /* 0x000fe200000000ff */
[----:B------:R-:W-:-:S07]  /*1db0*/  @!P1 VIADD R20, R20, 0x40 ;  /* 0x0000004014149836 */ /* 0x000fce0000000000 */
.L_x_14:
[----:B------:R-:W-:Y:S01]  /*1dc0*/  LEA R2, R21, 0xc0800000, 0x17 ;  /* 0xc080000015027811 */ /* 0x000fe200078eb8ff */
[----:B------:R-:W-:Y:S01]  /*1dd0*/  BSSY.RECONVERGENT B3, `(.L_x_19) ;  /* 0x0000036000037945 */ /* 0x000fe20003800200 */
[----:B------:R-:W-:-:S03]  /*1de0*/  IADD3 R23, PT, PT, R23, -0x7f, RZ ;  /* 0xffffff8117177810 */ /* 0x000fc60007ffe0ff */
[----:B------:R-:W-:Y:S02]  /*1df0*/  IMAD.IADD R26, R25, 0x1, -R2 ;  /* 0x00000001191a7824 */ /* 0x000fe400078e0a02 */
[C---:B------:R-:W-:Y:S01]  /*1e00*/  IMAD R2, R23.reuse, -0x800000, R24 ;  /* 0xff80000017027824 */ /* 0x040fe200078e0218 */
[----:B------:R-:W-:Y:S01]  /*1e10*/  IADD3 R23, PT, PT, R23, 0x7f, -R21 ;  /* 0x0000007f17177810 */ /* 0x000fe20007ffe815 */
[----:B------:R-:W0:Y:S01]  /*1e20*/  MUFU.RCP R28, R26 ;  /* 0x0000001a001c7308 */ /* 0x000e220000001000 */
[----:B------:R-:W-:-:S03]  /*1e30*/  FADD.FTZ R25, -R26, -RZ ;  /* 0x800000ff1a197221 */ /* 0x000fc60000010100 */
[----:B------:R-:W-:Y:S02]  /*1e40*/  IMAD.IADD R23, R23, 0x1, R20 ;  /* 0x0000000117177824 */ /* 0x000fe400078e0214 */
[----:B0-----:R-:W-:-:S04]  /*1e50*/  FFMA R3, R28, R25, 1 ;  /* 0x3f8000001c037423 */ /* 0x001fc80000000019 */
[----:B------:R-:W-:-:S04]  /*1e60*/  FFMA R3, R28, R3, R28 ;  /* 0x000000031c037223 */ /* 0x000fc8000000001c */
[----:B------:R-:W-:-:S04]  /*1e70*/  FFMA R24, R2, R3, RZ ;  /* 0x0000000302187223 */ /* 0x000fc800000000ff */
[----:B------:R-:W-:-:S04]  /*1e80*/  FFMA R27, R25, R24, R2 ;  /* 0x00000018191b7223 */ /* 0x000fc80000000002 */
[----:B------:R-:W-:-:S04]  /*1e90*/  FFMA R24, R3, R27, R24 ;  /* 0x0000001b03187223 */ /* 0x000fc80000000018 */
[----:B------:R-:W-:-:S04]  /*1ea0*/  FFMA R25, R25, R24, R2 ;  /* 0x0000001819197223 */ /* 0x000fc80000000002 */
[----:B------:R-:W-:-:S05]  /*1eb0*/  FFMA R2, R3, R25, R24 ;  /* 0x0000001903027223 */ /* 0x000fca0000000018 */
[----:B------:R-:W-:-:S04]  /*1ec0*/  SHF.R.U32.HI R21, RZ, 0x17, R2 ;  /* 0x00000017ff157819 */ /* 0x000fc80000011602 */
[----:B------:R-:W-:-:S05]  /*1ed0*/  LOP3.LUT R21, R21, 0xff, RZ, 0xc0, !PT ;  /* 0x000000ff15157812 */ /* 0x000fca00078ec0ff */
[----:B------:R-:W-:-:S05]  /*1ee0*/  IMAD.IADD R21, R21, 0x1, R23 ;  /* 0x0000000115157824 */ /* 0x000fca00078e0217 */
[----:B------:R-:W-:-:S04]  /*1ef0*/  IADD3 R20, PT, PT, R21, -0x1, RZ ;  /* 0xffffffff15147810 */ /* 0x000fc80007ffe0ff */
[----:B------:R-:W-:-:S13]  /*1f00*/  ISETP.GE.U32.AND P0, PT, R20, 0xfe, PT ;  /* 0x000000fe1400780c */ /* 0x000fda0003f06070 */
[----:B------:R-:W-:Y:S05]  /*1f10*/  @!P0 BRA `(.L_x_20) ;  /* 0x0000000000808947 */ /* 0x000fea0003800000 */
[----:B------:R-:W-:-:S13]  /*1f20*/  ISETP.GT.AND P0, PT, R21, 0xfe, PT ;  /* 0x000000fe1500780c */ /* 0x000fda0003f04270 */
[----:B------:R-:W-:Y:S05]  /*1f30*/  @P0 BRA `(.L_x_21) ;  /* 0x00000000006c0947 */ /* 0x000fea0003800000 */
[----:B------:R-:W-:-:S13]  /*1f40*/  ISETP.GE.AND P0, PT, R21, 0x1, PT ;  /* 0x000000011500780c */ /* 0x000fda0003f06270 */
[----:B------:R-:W-:Y:S05]  /*1f50*/  @P0 BRA `(.L_x_22) ;  /* 0x0000000000740947 */ /* 0x000fea0003800000 */
[----:B------:R-:W-:Y:S02]  /*1f60*/  ISETP.GE.AND P0, PT, R21, -0x18, PT ;  /* 0xffffffe81500780c */ /* 0x000fe40003f06270 */
[----:B------:R-:W-:-:S11]  /*1f70*/  LOP3.LUT R2, R2, 0x80000000, RZ, 0xc0, !PT ;  /* 0x8000000002027812 */ /* 0x000fd600078ec0ff */
[----:B------:R-:W-:Y:S05]  /*1f80*/  @!P0 BRA `(.L_x_22) ;  /* 0x0000000000688947 */ /* 0x000fea0003800000 */
[-CC-:B------:R-:W-:Y:S01]  /*1f90*/  FFMA.RZ R20, R3, R25.reuse, R24.reuse ;  /* 0x0000001903147223 */ /* 0x180fe2000000c018 */
[C---:B------:R-:W-:Y:S02]  /*1fa0*/  ISETP.NE.AND P4, PT, R21.reuse, RZ, PT ;  /* 0x000000ff1500720c */ /* 0x040fe40003f85270 */
[----:B------:R-:W-:Y:S02]  /*1fb0*/  ISETP.NE.AND P1, PT, R21, RZ, PT ;  /* 0x000000ff1500720c */ /* 0x000fe40003f25270 */
[----:B------:R-:W-:Y:S01]  /*1fc0*/  LOP3.LUT R23, R20, 0x7fffff, RZ, 0xc0, !PT ;  /* 0x007fffff14177812 */ /* 0x000fe200078ec0ff */
[CCC-:B------:R-:W-:Y:S01]  /*1fd0*/  FFMA.RP R20, R3.reuse, R25.reuse, R24.reuse ;  /* 0x0000001903147223 */ /* 0x1c0fe20000008018 */
[----:B------:R-:W-:Y:S01]  /*1fe0*/  FFMA.RM R3, R3, R25, R24 ;  /* 0x0000001903037223 */ /* 0x000fe20000004018 */
[----:B------:R-:W-:Y:S01]  /*1ff0*/  VIADD R24, R21, 0x20 ;  /* 0x0000002015187836 */ /* 0x000fe20000000000 */
[----:B------:R-:W-:Y:S01]  /*2000*/  LOP3.LUT R23, R23, 0x800000, RZ, 0xfc, !PT ;  /* 0x0080000017177812 */ /* 0x000fe200078efcff */
[----:B------:R-:W-:-:S02]  /*2010*/  IMAD.MOV R21, RZ, RZ, -R21 ;  /* 0x000000ffff157224 */ /* 0x000fc400078e0a15 */
[----:B------:R-:W-:Y:S02]  /*2020*/  FSETP.NEU.FTZ.AND P0, PT, R20, R3, PT ;  /* 0x000000031400720b */ /* 0x000fe40003f1d000 */
[----:B------:R-:W-:Y:S02]  /*2030*/  SHF.L.U32 R24, R23, R24, RZ ;  /* 0x0000001817187219 */ /* 0x000fe400000006ff */
[----:B------:R-:W-:Y:S02]  /*2040*/  SEL R20, R21, RZ, P4 ;  /* 0x000000ff15147207 */ /* 0x000fe40002000000 */
[----:B------:R-:W-:Y:S02]  /*2050*/  ISETP.NE.AND P1, PT, R24, RZ, P1 ;  /* 0x000000ff1800720c */ /* 0x000fe40000f25270 */
[----:B------:R-:W-:Y:S02]  /*2060*/  SHF.R.U32.HI R20, RZ, R20, R23 ;  /* 0x00000014ff147219 */ /* 0x000fe40000011617 */
[----:B------:R-:W-:-:S02]  /*2070*/  PLOP3.LUT P0, PT, P0, P1, PT, 0xf8, 0x8f ;  /* 0x00000000008f781c */ /* 0x000fc40000703f70 */
[----:B------:R-:W-:Y:S02]  /*2080*/  SHF.R.U32.HI R24, RZ, 0x1, R20 ;  /* 0x00000001ff187819 */ /* 0x000fe40000011614 */
[----:B------:R-:W-:-:S04]  /*2090*/  SEL R3, RZ, 0x1, !P0 ;  /* 0x00000001ff037807 */ /* 0x000fc80004000000 */
[----:B------:R-:W-:-:S04]  /*20a0*/  LOP3.LUT R3, R3, 0x1, R24, 0xf8, !PT ;  /* 0x0000000103037812 */ /* 0x000fc800078ef818 */
[----:B------:R-:W-:-:S04]  /*20b0*/  LOP3.LUT R3, R3, R20, RZ, 0xc0, !PT ;  /* 0x0000001403037212 */ /* 0x000fc800078ec0ff */
[----:B------:R-:W-:-:S04]  /*20c0*/  IADD3 R3, PT, PT, R24, R3, RZ ;  /* 0x0000000318037210 */ /* 0x000fc80007ffe0ff */
[----:B------:R-:W-:Y:S01]  /*20d0*/  LOP3.LUT R2, R3, R2, RZ, 0xfc, !PT ;  /* 0x0000000203027212 */ /* 0x000fe200078efcff */
[----:B------:R-:W-:Y:S06]  /*20e0*/  BRA `(.L_x_22) ;  /* 0x0000000000107947 */ /* 0x000fec0003800000 */
.L_x_21:
[----:B------:R-:W-:-:S04]  /*20f0*/  LOP3.LUT R2, R2, 0x80000000, RZ, 0xc0, !PT ;  /* 0x8000000002027812 */ /* 0x000fc800078ec0ff */
[----:B------:R-:W-:Y:S01]  /*2100*/  LOP3.LUT R2, R2, 0x7f800000, RZ, 0xfc, !PT ;  /* 0x7f80000002027812 */ /* 0x000fe200078efcff */
[----:B------:R-:W-:Y:S06]  /*2110*/  BRA `(.L_x_22) ;  /* 0x0000000000047947 */ /* 0x000fec0003800000 */
.L_x_20:
[----:B------:R-:W-:-:S07]  /*2120*/  IMAD R2, R23, 0x800000, R2 ;  /* 0x0080000017027824 */ /* 0x000fce00078e0202 */
.L_x_22:
[----:B------:R-:W-:Y:S05]  /*2130*/  BSYNC.RECONVERGENT B3 ;  /* 0x0000000000037941 */ /* 0x000fea0003800200 */
.L_x_19:
[----:B------:R-:W-:Y:S05]  /*2140*/  BRA `(.L_x_23) ;  /* 0x0000000000207947 */ /* 0x000fea0003800000 */
.L_x_18:
[----:B------:R-:W-:-:S04]  /*2150*/  LOP3.LUT R2, R25, 0x80000000, R24, 0x48, !PT ;  /* 0x8000000019027812 */ /* 0x000fc800078e4818 */
[----:B------:R-:W-:Y:S01]  /*2160*/  LOP3.LUT R2, R2, 0x7f800000, RZ, 0xfc, !PT ;  /* 0x7f80000002027812 */ /* 0x000fe200078efcff */
[----:B------:R-:W-:Y:S06]  /*2170*/  BRA `(.L_x_23) ;  /* 0x0000000000147947 */ /* 0x000fec0003800000 */
.L_x_17:
[----:B------:R-:W-:Y:S01]  /*2180*/  LOP3.LUT R2, R25, 0x80000000, R24, 0x48, !PT ;  /* 0x8000000019027812 */ /* 0x000fe200078e4818 */
[----:B------:R-:W-:Y:S06]  /*2190*/  BRA `(.L_x_23) ;  /* 0x00000000000c7947 */ /* 0x000fec0003800000 */
.L_x_16:
[----:B------:R-:W0:Y:S01]  /*21a0*/  MUFU.RSQ R2, -QNAN ;  /* 0xffc0000000027908 */ /* 0x000e220000001400 */
[----:B------:R-:W-:Y:S05]  /*21b0*/  BRA `(.L_x_23) ;  /* 0x0000000000047947 */ /* 0x000fea0003800000 */
.L_x_15:
[----:B------:R-:W-:-:S07]  /*21c0*/  FADD.FTZ R2, R2, R3 ;  /* 0x0000000302027221 */ /* 0x000fce0000010000 */
.L_x_23:
[----:B------:R-:W-:Y:S05]  /*21d0*/  BSYNC.RECONVERGENT B2 ;  /* 0x0000000000027941 */ /* 0x000fea0003800200 */
.L_x_13:
[----:B0-----:R-:W-:Y:S01]  /*21e0*/  IMAD.MOV.U32 R20, RZ, RZ, R2 ;  /* 0x000000ffff147224 */ /* 0x001fe200078e0002 */
[----:B------:R-:W-:Y:S01]  /*21f0*/  MOV R2, R22 ;  /* 0x0000001600027202 */ /* 0x000fe20000000f00 */
[----:B------:R-:W-:-:S04]  /*2200*/  IMAD.MOV.U32 R3, RZ, RZ, 0x0 ;  /* 0x00000000ff037424 */ /* 0x000fc800078e00ff */
[----:B------:R-:W-:Y:S05]  /*2210*/  RET.REL.NODEC R2 `(_Z24eigenDecompositionKernelPKfPfS1_i) ;  /* 0xffffffdc02787950 */ /* 0x000fea0003c3ffff */
.L_x_24:
[----:B------:R-:W-:-:S00]  /*2220*/  BRA `(.L_x_24) ;  /* 0xfffffffc00fc7947 */ /* 0x000fc0000383ffff */
[----:B------:R-:W-:-:S00]  /*2230*/  NOP ;  /* 0x0000000000007918 */ /* 0x000fc00000000000 */
        /* <DEDUP_REMOVED lines=12> */
.L_x_25:


//--------------------- .nv.global.init           --------------------------
	.section	.nv.global.init,"aw",@progbits
	.align	4
.nv.global.init:
	.type		__cudart_i2opi_f,@object
	.size		__cudart_i2opi_f,(.L_0 - __cudart_i2opi_f)
__cudart_i2opi_f:
        /*0000*/ 	.byte	0x41, 0x90, 0x43, 0x3c, 0x99, 0x95, 0x62, 0xdb, 0xc0, 0xdd, 0x34, 0xf5, 0xd1, 0x57, 0x27, 0xfc
        /*0010*/ 	.byte	0x29, 0x15, 0x44, 0x4e, 0x6e, 0x83, 0xf9, 0xa2
.L_0:


//--------------------- .nv.shared.reserved.0     --------------------------
	.section	.nv.shared.reserved.0,"aw",@nobits
	.weak		__nv_reservedSMEM_offset_0_alias
	.size		__nv_reservedSMEM_offset_0_alias, 0, 64
	.other		__nv_reservedSMEM_offset_0_alias,@"STO_CUDA_RESERVED_SHARED STV_DEFAULT"
__nv_reservedSMEM_offset_0_alias:
	.zero		0
	.zero		64


//--------------------- .nv.constant0._Z24eigenDecompositionKernelPKfPfS1_i --------------------------
	.section	.nv.constant0._Z24eigenDecompositionKernelPKfPfS1_i,"a",@progbits
	.sectionflags	@""
	.align	4
.nv.constant0._Z24eigenDecompositionKernelPKfPfS1_i:
	.zero		924


//--------------------- SYMBOLS --------------------------

	.type		.nv.reservedSmem.offset0,@object
	.size		.nv.reservedSmem.offset0,0x4
